// auto-generated by cutlass_sweep.sparse_gemm — config: {"arch": "sm_90", "cluster_m": 2, "cluster_n": 1, "dtype": "int8", "tile_k": 64, "tile_m": 256, "tile_n": 128}
#include "cutlass/cutlass.h"
#include "cutlass/gemm/collective/collective_builder.hpp"
#include "cutlass/gemm/device/gemm_universal_adapter.h"
#include "cutlass/gemm/kernel/gemm_universal.hpp"
#include "cutlass/epilogue/collective/collective_builder.hpp"

using Elem = int8_t;
using Acc  = int32_t;
using TileShape    = cute::Shape<cute::_256, cute::_128, cute::_64>;
using ClusterShape = cute::Shape<cute::_2, cute::_1, cute::_1>;

using CollectiveEpilogue = typename cutlass::epilogue::collective::CollectiveBuilder<
    cutlass::arch::Sm90, cutlass::arch::OpClassSparseTensorOp,
    TileShape, ClusterShape,
    cutlass::epilogue::collective::EpilogueTileAuto,
    Acc, Acc,
    Acc, cutlass::layout::ColumnMajor, 128 / cutlass::sizeof_bits<Acc>::value,
    Acc, cutlass::layout::ColumnMajor, 128 / cutlass::sizeof_bits<Acc>::value,
    cutlass::epilogue::collective::EpilogueScheduleAuto
  >::CollectiveOp;

using CollectiveMainloop = typename cutlass::gemm::collective::CollectiveBuilder<
    cutlass::arch::Sm90, cutlass::arch::OpClassSparseTensorOp,
    Elem, cutlass::layout::RowMajor, 128 / cutlass::sizeof_bits<Elem>::value,
    Elem, cutlass::layout::ColumnMajor, 128 / cutlass::sizeof_bits<Elem>::value,
    Acc,
    TileShape, ClusterShape,
    cutlass::gemm::collective::StageCountAutoCarveout<static_cast<int>(sizeof(typename CollectiveEpilogue::SharedStorage))>,
    cutlass::gemm::collective::KernelScheduleAuto
  >::CollectiveOp;

using GemmKernel = cutlass::gemm::kernel::GemmUniversal<
    cute::Shape<int,int,int,int>,
    CollectiveMainloop,
    CollectiveEpilogue
>;
using Gemm = cutlass::gemm::device::GemmUniversalAdapter<GemmKernel>;

auto* _anchor = &cutlass::device_kernel<GemmKernel>;


// ===== COMPILED SASS (sm_90a) =====

	.target	sm_90a

	.elftype	@"ET_EXEC"


//--------------------- .note.nv.tkinfo           --------------------------
	.section	.note.nv.tkinfo,"",@"SHT_NOTE"
	.sectionflags	@"SHF_NOTE_NV_TKINFO"
	.tkinfo
        /*0018*/ 	.word	0x00000002
        /*0030*/ 	.string	""
        /*0030*/ 	.string	"ptxas"
        /*0030*/ 	.string	"Cuda compilation tools, release 13.0, V13.0.88"
        /*0030*/ 	.string	"Build cuda_13.0.r13.0/compiler.36424714_0"
        /*0030*/ 	.string	"-arch sm_90a -m 64 "



//--------------------- .note.nv.cuinfo           --------------------------
	.section	.note.nv.cuinfo,"",@"SHT_NOTE"
	.sectionflags	@"SHF_NOTE_NV_CUINFO"
        /*0018*/ 	.short	0x0002
        /*001a*/ 	.short	0x005a
        /*001c*/ 	.short	0x0082
	.zero		2


//--------------------- .nv.info                  --------------------------
	.section	.nv.info,"",@"SHT_CUDA_INFO"
	.align	4


	//----- nvinfo : EIATTR_REGCOUNT
	.align		4
        /*0000*/ 	.byte	0x04, 0x2f
        /*0002*/ 	.short	(.L_12 - .L_11)
	.align		4
.L_11:
        /*0004*/ 	.word	index@(_ZN7cutlass13device_kernelINS_4gemm6kernel13GemmUniversalIN4cute5tupleIJiiiiEEENS1_10collective13CollectiveMmaINS1_40MainloopSm90TmaGmmaWarpSpecializedSparseILi12ENS5_IJNS4_1CILi2EEENSA_ILi1EEESC_EEENS1_35KernelTmaWarpSpecializedCooperativeEEENS5_IJNSA_ILi256EEENSA_ILi128EEENSA_ILi64EEEEEEaNS5_IJNS4_6LayoutINS5_IJiNS5_IJSB_iEEEiEEENS5_IJlNS5_IJSC_SB_EEElEEEEENSK_INS5_IJNS5_IJSI_iEEESQ_iEEENS5_IJNS5_IJSI_NSA_ILi4096EEEEEENS5_IJSC_lEEElEEEEEEEEaNS5_IJlSC_lEEENS4_8TiledMMAINS4_8MMA_AtomIJNS4_4SM904GMMA6SPARSE28GMMA_64x128x64_S32S8S8_SS_TNILNS12_9SparseSelE0EEEEEENSK_ISD_NS5_IJSC_NSA_ILi0EEES18_EEEEENS5_IJNS4_10UnderscoreES1B_S1B_EEEEENS4_13SM90_TMA_LOADENS4_14ComposedLayoutINS4_7SwizzleILi1ELi4ELi3EEENS4_25smem_sparse_ptr_flag_bitsILi2ELi8EEENSK_INS5_IJNS5_IJSC_NSA_ILi8EEEEEENS5_IJSB_NSA_ILi32EEEEEEEEENS5_IJNS5_IJS18_SI_EEESN_EEEEEEEvNS4_8identityENS4_23SM90_TMA_LOAD_MULTICASTENS1F_INS1G_ILi2ELi4ELi3EEENS4_18smem_ptr_flag_bitsILi8EEENSK_INS5_IJS1K_SI_EEENS5_IJSI_SC_EEEEEEEvS1T_EENS_8epilogue10collective6detail29Sm90TmaWarpSpecializedAdapterINS24_15DefaultEpilogueIiNS5_IJSC_llEEES28_NS23_6thread17LinearCombinationIiLi1EiiLNS29_9ScaleType4KindE0ELNS_15FloatRoundStyleE2EiEENS1_15EpilogueDefaultEEEEEvvEEEEvNT_6ParamsE)
        /*0008*/ 	.word	0x000000a8


	//----- nvinfo : EIATTR_FRAME_SIZE
	.align		4
.L_12:
        /*000c*/ 	.byte	0x04, 0x11
        /*000e*/ 	.short	(.L_14 - .L_13)
	.align		4
.L_13:
        /*0010*/ 	.word	index@(_ZN7cutlass13device_kernelINS_4gemm6kernel13GemmUniversalIN4cute5tupleIJiiiiEEENS1_10collective13CollectiveMmaINS1_40MainloopSm90TmaGmmaWarpSpecializedSparseILi12ENS5_IJNS4_1CILi2EEENSA_ILi1EEESC_EEENS1_35KernelTmaWarpSpecializedCooperativeEEENS5_IJNSA_ILi256EEENSA_ILi128EEENSA_ILi64EEEEEEaNS5_IJNS4_6LayoutINS5_IJiNS5_IJSB_iEEEiEEENS5_IJlNS5_IJSC_SB_EEElEEEEENSK_INS5_IJNS5_IJSI_iEEESQ_iEEENS5_IJNS5_IJSI_NSA_ILi4096EEEEEENS5_IJSC_lEEElEEEEEEEEaNS5_IJlSC_lEEENS4_8TiledMMAINS4_8MMA_AtomIJNS4_4SM904GMMA6SPARSE28GMMA_64x128x64_S32S8S8_SS_TNILNS12_9SparseSelE0EEEEEENSK_ISD_NS5_IJSC_NSA_ILi0EEES18_EEEEENS5_IJNS4_10UnderscoreES1B_S1B_EEEEENS4_13SM90_TMA_LOADENS4_14ComposedLayoutINS4_7SwizzleILi1ELi4ELi3EEENS4_25smem_sparse_ptr_flag_bitsILi2ELi8EEENSK_INS5_IJNS5_IJSC_NSA_ILi8EEEEEENS5_IJSB_NSA_ILi32EEEEEEEEENS5_IJNS5_IJS18_SI_EEESN_EEEEEEEvNS4_8identityENS4_23SM90_TMA_LOAD_MULTICASTENS1F_INS1G_ILi2ELi4ELi3EEENS4_18smem_ptr_flag_bitsILi8EEENSK_INS5_IJS1K_SI_EEENS5_IJSI_SC_EEEEEEEvS1T_EENS_8epilogue10collective6detail29Sm90TmaWarpSpecializedAdapterINS24_15DefaultEpilogueIiNS5_IJSC_llEEES28_NS23_6thread17LinearCombinationIiLi1EiiLNS29_9ScaleType4KindE0ELNS_15FloatRoundStyleE2EiEENS1_15EpilogueDefaultEEEEEvvEEEEvNT_6ParamsE)
        /*0014*/ 	.word	0x00000000


	//----- nvinfo : EIATTR_MIN_STACK_SIZE
	.align		4
.L_14:
        /*0018*/ 	.byte	0x04, 0x12
        /*001a*/ 	.short	(.L_16 - .L_15)
	.align		4
.L_15:
        /*001c*/ 	.word	index@(_ZN7cutlass13device_kernelINS_4gemm6kernel13GemmUniversalIN4cute5tupleIJiiiiEEENS1_10collective13CollectiveMmaINS1_40MainloopSm90TmaGmmaWarpSpecializedSparseILi12ENS5_IJNS4_1CILi2EEENSA_ILi1EEESC_EEENS1_35KernelTmaWarpSpecializedCooperativeEEENS5_IJNSA_ILi256EEENSA_ILi128EEENSA_ILi64EEEEEEaNS5_IJNS4_6LayoutINS5_IJiNS5_IJSB_iEEEiEEENS5_IJlNS5_IJSC_SB_EEElEEEEENSK_INS5_IJNS5_IJSI_iEEESQ_iEEENS5_IJNS5_IJSI_NSA_ILi4096EEEEEENS5_IJSC_lEEElEEEEEEEEaNS5_IJlSC_lEEENS4_8TiledMMAINS4_8MMA_AtomIJNS4_4SM904GMMA6SPARSE28GMMA_64x128x64_S32S8S8_SS_TNILNS12_9SparseSelE0EEEEEENSK_ISD_NS5_IJSC_NSA_ILi0EEES18_EEEEENS5_IJNS4_10UnderscoreES1B_S1B_EEEEENS4_13SM90_TMA_LOADENS4_14ComposedLayoutINS4_7SwizzleILi1ELi4ELi3EEENS4_25smem_sparse_ptr_flag_bitsILi2ELi8EEENSK_INS5_IJNS5_IJSC_NSA_ILi8EEEEEENS5_IJSB_NSA_ILi32EEEEEEEEENS5_IJNS5_IJS18_SI_EEESN_EEEEEEEvNS4_8identityENS4_23SM90_TMA_LOAD_MULTICASTENS1F_INS1G_ILi2ELi4ELi3EEENS4_18smem_ptr_flag_bitsILi8EEENSK_INS5_IJS1K_SI_EEENS5_IJSI_SC_EEEEEEEvS1T_EENS_8epilogue10collective6detail29Sm90TmaWarpSpecializedAdapterINS24_15DefaultEpilogueIiNS5_IJSC_llEEES28_NS23_6thread17LinearCombinationIiLi1EiiLNS29_9ScaleType4KindE0ELNS_15FloatRoundStyleE2EiEENS1_15EpilogueDefaultEEEEEvvEEEEvNT_6ParamsE)
        /*0020*/ 	.word	0x00000000
.L_16:


//--------------------- .nv.compat                --------------------------
	.section	.nv.compat,"",@"SHT_CUDA_COMPAT_INFO"
	.align	4
        /*0000*/ 	.byte	0x02, 0x09, 0x01, 0x00, 0x02, 0x02, 0x04, 0x00, 0x02, 0x05, 0x05, 0x00, 0x03, 0x07, 0x01, 0x01
        /*0010*/ 	.byte	0x02, 0x03, 0x01, 0x00, 0x02, 0x06, 0x01, 0x00, 0x04, 0x0b, 0x08, 0x00, 0x00, 0x00, 0x00, 0x00
        /*0020*/ 	.byte	0x00, 0x00, 0x00, 0x00


//--------------------- .nv.info._ZN7cutlass13device_kernelINS_4gemm6kernel13GemmUniversalIN4cute5tupleIJiiiiEEENS1_10collective13CollectiveMmaINS1_40MainloopSm90TmaGmmaWarpSpecializedSparseILi12ENS5_IJNS4_1CILi2EEENSA_ILi1EEESC_EEENS1_35KernelTmaWarpSpecializedCooperativeEEENS5_IJNSA_ILi256EEENSA_ILi128EEENSA_ILi64EEEEEEaNS5_IJNS4_6LayoutINS5_IJiNS5_IJSB_iEEEiEEENS5_IJlNS5_IJSC_SB_EEElEEEEENSK_INS5_IJNS5_IJSI_iEEESQ_iEEENS5_IJNS5_IJSI_NSA_ILi4096EEEEEENS5_IJSC_lEEElEEEEEEEEaNS5_IJlSC_lEEENS4_8TiledMMAINS4_8MMA_AtomIJNS4_4SM904GMMA6SPARSE28GMMA_64x128x64_S32S8S8_SS_TNILNS12_9SparseSelE0EEEEEENSK_ISD_NS5_IJSC_NSA_ILi0EEES18_EEEEENS5_IJNS4_10UnderscoreES1B_S1B_EEEEENS4_13SM90_TMA_LOADENS4_14ComposedLayoutINS4_7SwizzleILi1ELi4ELi3EEENS4_25smem_sparse_ptr_flag_bitsILi2ELi8EEENSK_INS5_IJNS5_IJSC_NSA_ILi8EEEEEENS5_IJSB_NSA_ILi32EEEEEEEEENS5_IJNS5_IJS18_SI_EEESN_EEEEEEEvNS4_8identityENS4_23SM90_TMA_LOAD_MULTICASTENS1F_INS1G_ILi2ELi4ELi3EEENS4_18smem_ptr_flag_bitsILi8EEENSK_INS5_IJS1K_SI_EEENS5_IJSI_SC_EEEEEEEvS1T_EENS_8epilogue10collective6detail29Sm90TmaWarpSpecializedAdapterINS24_15DefaultEpilogueIiNS5_IJSC_llEEES28_NS23_6thread17LinearCombinationIiLi1EiiLNS29_9ScaleType4KindE0ELNS_15FloatRoundStyleE2EiEENS1_15EpilogueDefaultEEEEEvvEEEEvNT_6ParamsE --------------------------
	.section	.nv.info._ZN7cutlass13device_kernelINS_4gemm6kernel13GemmUniversalIN4cute5tupleIJiiiiEEENS1_10collective13CollectiveMmaINS1_40MainloopSm90TmaGmmaWarpSpecializedSparseILi12ENS5_IJNS4_1CILi2EEENSA_ILi1EEESC_EEENS1_35KernelTmaWarpSpecializedCooperativeEEENS5_IJNSA_ILi256EEENSA_ILi128EEENSA_ILi64EEEEEEaNS5_IJNS4_6LayoutINS5_IJiNS5_IJSB_iEEEiEEENS5_IJlNS5_IJSC_SB_EEElEEEEENSK_INS5_IJNS5_IJSI_iEEESQ_iEEENS5_IJNS5_IJSI_NSA_ILi4096EEEEEENS5_IJSC_lEEElEEEEEEEEaNS5_IJlSC_lEEENS4_8TiledMMAINS4_8MMA_AtomIJNS4_4SM904GMMA6SPARSE28GMMA_64x128x64_S32S8S8_SS_TNILNS12_9SparseSelE0EEEEEENSK_ISD_NS5_IJSC_NSA_ILi0EEES18_EEEEENS5_IJNS4_10UnderscoreES1B_S1B_EEEEENS4_13SM90_TMA_LOADENS4_14ComposedLayoutINS4_7SwizzleILi1ELi4ELi3EEENS4_25smem_sparse_ptr_flag_bitsILi2ELi8EEENSK_INS5_IJNS5_IJSC_NSA_ILi8EEEEEENS5_IJSB_NSA_ILi32EEEEEEEEENS5_IJNS5_IJS18_SI_EEESN_EEEEEEEvNS4_8identityENS4_23SM90_TMA_LOAD_MULTICASTENS1F_INS1G_ILi2ELi4ELi3EEENS4_18smem_ptr_flag_bitsILi8EEENSK_INS5_IJS1K_SI_EEENS5_IJSI_SC_EEEEEEEvS1T_EENS_8epilogue10collective6detail29Sm90TmaWarpSpecializedAdapterINS24_15DefaultEpilogueIiNS5_IJSC_llEEES28_NS23_6thread17LinearCombinationIiLi1EiiLNS29_9ScaleType4KindE0ELNS_15FloatRoundStyleE2EiEENS1_15EpilogueDefaultEEEEEvvEEEEvNT_6ParamsE,"",@"SHT_CUDA_INFO"
	.sectionflags	@""
	.align	4


	//----- nvinfo : EIATTR_CUDA_API_VERSION
	.align		4
        /*0000*/ 	.byte	0x04, 0x37
        /*0002*/ 	.short	(.L_18 - .L_17)
.L_17:
        /*0004*/ 	.word	0x00000082


	//----- nvinfo : EIATTR_KPARAM_INFO
	.align		4
.L_18:
        /*0008*/ 	.byte	0x04, 0x17
        /*000a*/ 	.short	(.L_20 - .L_19)
.L_19:
        /*000c*/ 	.word	0x00000000
        /*0010*/ 	.short	0x0000
        /*0012*/ 	.short	0x0070
        /*0014*/ 	.byte	0x00, 0xf0, 0x01, 0x14


	//----- nvinfo : EIATTR_SPARSE_MMA_MASK
	.align		4
.L_20:
        /*0018*/ 	.byte	0x03, 0x50
        /*001a*/ 	.short	0x0004


	//----- nvinfo : EIATTR_MAXREG_COUNT
	.align		4
        /*001c*/ 	.byte	0x03, 0x1b
        /*001e*/ 	.short	0x00a8


	//----- nvinfo : EIATTR_NUM_BARRIERS
	.align		4
        /*0020*/ 	.byte	0x02, 0x4c
        /*0022*/ 	.byte	0x01
	.zero		1


	//----- nvinfo : EIATTR_MERCURY_ISA_VERSION
	.align		4
        /*0024*/ 	.byte	0x03, 0x5f
        /*0026*/ 	.short	0x0101


	//----- nvinfo : EIATTR_INT_WARP_WIDE_INSTR_OFFSETS
	.align		4
        /*0028*/ 	.byte	0x04, 0x31
        /*002a*/ 	.short	(.L_22 - .L_21)


	//   ....[0]....
.L_21:
        /*002c*/ 	.word	0x000006a0


	//   ....[1]....
        /*0030*/ 	.word	0x000006c0


	//   ....[2]....
        /*0034*/ 	.word	0x00000830


	//----- nvinfo : EIATTR_COOP_GROUP_MASK_REGIDS
	.align		4
.L_22:
        /*0038*/ 	.byte	0x04, 0x29
        /*003a*/ 	.short	(.L_24 - .L_23)


	//   ....[0]....
.L_23:
        /*003c*/ 	.word	0xffffffff


	//   ....[1]....
        /*0040*/ 	.word	0xffffffff


	//   ....[2]....
        /*0044*/ 	.word	0xffffffff


	//   ....[3]....
        /*0048*/ 	.word	0xffffffff


	//   ....[4]....
        /*004c*/ 	.word	0xffffffff


	//   ....[5]....
        /*0050*/ 	.word	0xffffffff


	//----- nvinfo : EIATTR_COOP_GROUP_INSTR_OFFSETS
	.align		4
.L_24:
        /*0054*/ 	.byte	0x04, 0x28
        /*0056*/ 	.short	(.L_26 - .L_25)


	//   ....[0]....
.L_25:
        /*0058*/ 	.word	0x00000060


	//   ....[1]....
        /*005c*/ 	.word	0x00000070


	//   ....[2]....
        /*0060*/ 	.word	0x000001c0


	//   ....[3]....
        /*0064*/ 	.word	0x00000520


	//   ....[4]....
        /*0068*/ 	.word	0x00000960


	//   ....[5]....
        /*006c*/ 	.word	0x00001430


	//----- nvinfo : EIATTR_REG_RECONFIG
	.align		4
.L_26:
        /*0070*/ 	.byte	0x01, 0x54
	.zero		2


	//----- nvinfo : EIATTR_MBARRIER_INSTR_OFFSETS
	.align		4
        /*0074*/ 	.byte	0x04, 0x39
        /*0076*/ 	.short	(.L_28 - .L_27)


	//   ....[0]....
.L_27:
        /*0078*/ 	.word	0x00000360
        /*007c*/ 	.word	0x000000ff
        /*0080*/ 	.word	0x00000000
        /*0084*/ 	.short	0x0100
        /*0086*/ 	.byte	0x0a
	.zero		1


	//   ....[1]....
        /*0088*/ 	.word	0x00000370
        /*008c*/ 	.word	0x000000ff
        /*0090*/ 	.word	0x00000060
        /*0094*/ 	.short	0x0100
        /*0096*/ 	.byte	0x0a
	.zero		1


	//   ....[2]....
        /*0098*/ 	.word	0x00000380
        /*009c*/ 	.word	0x000000ff
        /*00a0*/ 	.word	0x00000008
        /*00a4*/ 	.short	0x0100
        /*00a6*/ 	.byte	0x0a
	.zero		1


	//   ....[3]....
        /*00a8*/ 	.word	0x00000390
        /*00ac*/ 	.word	0x000000ff
        /*00b0*/ 	.word	0x00000068
        /*00b4*/ 	.short	0x0100
        /*00b6*/ 	.byte	0x0a
	.zero		1


	//   ....[4]....
        /*00b8*/ 	.word	0x000003a0
        /*00bc*/ 	.word	0x000000ff
        /*00c0*/ 	.word	0x00000010
        /*00c4*/ 	.short	0x0100
        /*00c6*/ 	.byte	0x0a
	.zero		1


	//   ....[5]....
        /*00c8*/ 	.word	0x000003b0
        /*00cc*/ 	.word	0x000000ff
        /*00d0*/ 	.word	0x00000070
        /*00d4*/ 	.short	0x0100
        /*00d6*/ 	.byte	0x0a
	.zero		1


	//   ....[6]....
        /*00d8*/ 	.word	0x000003c0
        /*00dc*/ 	.word	0x000000ff
        /*00e0*/ 	.word	0x00000018
        /*00e4*/ 	.short	0x0100
        /*00e6*/ 	.byte	0x0a
	.zero		1


	//   ....[7]....
        /*00e8*/ 	.word	0x000003d0
        /*00ec*/ 	.word	0x000000ff
        /*00f0*/ 	.word	0x00000078
        /*00f4*/ 	.short	0x0100
        /*00f6*/ 	.byte	0x0a
	.zero		1


	//   ....[8]....
        /*00f8*/ 	.word	0x000003e0
        /*00fc*/ 	.word	0x000000ff
        /*0100*/ 	.word	0x00000020
        /*0104*/ 	.short	0x0100
        /*0106*/ 	.byte	0x0a
	.zero		1


	//   ....[9]....
        /*0108*/ 	.word	0x000003f0
        /*010c*/ 	.word	0x000000ff
        /*0110*/ 	.word	0x00000080
        /*0114*/ 	.short	0x0100
        /*0116*/ 	.byte	0x0a
	.zero		1


	//   ....[10]....
        /*0118*/ 	.word	0x00000400
        /*011c*/ 	.word	0x000000ff
        /*0120*/ 	.word	0x00000028
        /*0124*/ 	.short	0x0100
        /*0126*/ 	.byte	0x0a
	.zero		1


	//   ....[11]....
        /*0128*/ 	.word	0x00000410
        /*012c*/ 	.word	0x000000ff
        /*0130*/ 	.word	0x00000088
        /*0134*/ 	.short	0x0100
        /*0136*/ 	.byte	0x0a
	.zero		1


	//   ....[12]....
        /*0138*/ 	.word	0x00000420
        /*013c*/ 	.word	0x000000ff
        /*0140*/ 	.word	0x00000030
        /*0144*/ 	.short	0x0100
        /*0146*/ 	.byte	0x0a
	.zero		1


	//   ....[13]....
        /*0148*/ 	.word	0x00000430
        /*014c*/ 	.word	0x000000ff
        /*0150*/ 	.word	0x00000090
        /*0154*/ 	.short	0x0100
        /*0156*/ 	.byte	0x0a
	.zero		1


	//   ....[14]....
        /*0158*/ 	.word	0x00000440
        /*015c*/ 	.word	0x000000ff
        /*0160*/ 	.word	0x00000038
        /*0164*/ 	.short	0x0100
        /*0166*/ 	.byte	0x0a
	.zero		1


	//   ....[15]....
        /*0168*/ 	.word	0x00000450
        /*016c*/ 	.word	0x000000ff
        /*0170*/ 	.word	0x00000098
        /*0174*/ 	.short	0x0100
        /*0176*/ 	.byte	0x0a
	.zero		1


	//   ....[16]....
        /*0178*/ 	.word	0x00000460
        /*017c*/ 	.word	0x000000ff
        /*0180*/ 	.word	0x00000040
        /*0184*/ 	.short	0x0100
        /*0186*/ 	.byte	0x0a
	.zero		1


	//   ....[17]....
        /*0188*/ 	.word	0x00000470
        /*018c*/ 	.word	0x000000ff
        /*0190*/ 	.word	0x000000a0
        /*0194*/ 	.short	0x0100
        /*0196*/ 	.byte	0x0a
	.zero		1


	//   ....[18]....
        /*0198*/ 	.word	0x00000480
        /*019c*/ 	.word	0x000000ff
        /*01a0*/ 	.word	0x00000048
        /*01a4*/ 	.short	0x0100
        /*01a6*/ 	.byte	0x0a
	.zero		1


	//   ....[19]....
        /*01a8*/ 	.word	0x00000490
        /*01ac*/ 	.word	0x000000ff
        /*01b0*/ 	.word	0x000000a8
        /*01b4*/ 	.short	0x0100
        /*01b6*/ 	.byte	0x0a
	.zero		1


	//   ....[20]....
        /*01b8*/ 	.word	0x000004a0
        /*01bc*/ 	.word	0x000000ff
        /*01c0*/ 	.word	0x00000050
        /*01c4*/ 	.short	0x0100
        /*01c6*/ 	.byte	0x0a
	.zero		1


	//   ....[21]....
        /*01c8*/ 	.word	0x000004b0
        /*01cc*/ 	.word	0x000000ff
        /*01d0*/ 	.word	0x000000b0
        /*01d4*/ 	.short	0x0100
        /*01d6*/ 	.byte	0x0a
	.zero		1


	//   ....[22]....
        /*01d8*/ 	.word	0x000004c0
        /*01dc*/ 	.word	0x000000ff
        /*01e0*/ 	.word	0x00000058
        /*01e4*/ 	.short	0x0100
        /*01e6*/ 	.byte	0x0a
	.zero		1


	//   ....[23]....
        /*01e8*/ 	.word	0x000004d0
        /*01ec*/ 	.word	0x000000ff
        /*01f0*/ 	.word	0x000000b8
        /*01f4*/ 	.short	0x0100
        /*01f6*/ 	.byte	0x0a
	.zero		1


	//   ....[24]....
        /*01f8*/ 	.word	0x000008b0
        /*01fc*/ 	.word	0x000000ff
        /*0200*/ 	.word	0x000000d0
        /*0204*/ 	.short	0x0100
        /*0206*/ 	.byte	0x08
	.zero		1


	//   ....[25]....
        /*0208*/ 	.word	0x00000910
        /*020c*/ 	.word	0x000000ff
        /*0210*/ 	.word	0x000000d8
        /*0214*/ 	.short	0x0100
        /*0216*/ 	.byte	0x08
	.zero		1


	//   ....[26]....
        /*0218*/ 	.word	0x00001950
        /*021c*/ 	.word	0x000000ff
        /*0220*/ 	.word	0x00000000
        /*0224*/ 	.short	0x010a
        /*0226*/ 	.byte	0x08
	.zero		1


	//   ....[27]....
        /*0228*/ 	.word	0x00001a30
        /*022c*/ 	.word	0x000000ff
        /*0230*/ 	.word	0x00000000
        /*0234*/ 	.short	0x010a
        /*0236*/ 	.byte	0x08
	.zero		1


	//   ....[28]....
        /*0238*/ 	.word	0x00001bd0
        /*023c*/ 	.word	0x0000000e
        /*0240*/ 	.word	0x00000000
        /*0244*/ 	.short	0x0101
        /*0246*/ 	.byte	0x3f
	.zero		1


	//   ....[29]....
        /*0248*/ 	.word	0x0000af50
        /*024c*/ 	.word	0x0000000f
        /*0250*/ 	.word	0x00000060
        /*0254*/ 	.short	0x010a
        /*0256*/ 	.byte	0x3f
	.zero		1


	//   ....[30]....
        /*0258*/ 	.word	0x0000b3a0
        /*025c*/ 	.word	0x00000007
        /*0260*/ 	.word	0x000000d8
        /*0264*/ 	.short	0x0101
        /*0266*/ 	.byte	0x3f
	.zero		1


	//   ....[31]....
        /*0268*/ 	.word	0x0000baf0
        /*026c*/ 	.word	0x00000005
        /*0270*/ 	.word	0x00000000
        /*0274*/ 	.short	0x010a
        /*0276*/ 	.byte	0x3f
	.zero		1


	//   ....[32]....
        /*0278*/ 	.word	0x0000bb70
        /*027c*/ 	.word	0x00000007
        /*0280*/ 	.word	0x00000000
        /*0284*/ 	.short	0x010a
        /*0286*/ 	.byte	0x3f
	.zero		1


	//   ....[33]....
        /*0288*/ 	.word	0x0000bc00
        /*028c*/ 	.word	0x00000006
        /*0290*/ 	.word	0x00000000
        /*0294*/ 	.short	0x010a
        /*0296*/ 	.byte	0x3f
	.zero		1


	//   ....[34]....
        /*0298*/ 	.word	0x0000bc90
        /*029c*/ 	.word	0x00000009
        /*02a0*/ 	.word	0x00000000
        /*02a4*/ 	.short	0x010a
        /*02a6*/ 	.byte	0x3f
	.zero		1


	//   ....[35]....
        /*02a8*/ 	.word	0x0000bd20
        /*02ac*/ 	.word	0x00000006
        /*02b0*/ 	.word	0x00000000
        /*02b4*/ 	.short	0x010a
        /*02b6*/ 	.byte	0x3f
	.zero		1


	//   ....[36]....
        /*02b8*/ 	.word	0x0000bdb0
        /*02bc*/ 	.word	0x00000009
        /*02c0*/ 	.word	0x00000000
        /*02c4*/ 	.short	0x010a
        /*02c6*/ 	.byte	0x3f
	.zero		1


	//   ....[37]....
        /*02c8*/ 	.word	0x0000be40
        /*02cc*/ 	.word	0x00000006
        /*02d0*/ 	.word	0x00000000
        /*02d4*/ 	.short	0x010a
        /*02d6*/ 	.byte	0x3f
	.zero		1


	//   ....[38]....
        /*02d8*/ 	.word	0x0000bed0
        /*02dc*/ 	.word	0x00000009
        /*02e0*/ 	.word	0x00000000
        /*02e4*/ 	.short	0x010a
        /*02e6*/ 	.byte	0x3f
	.zero		1


	//   ....[39]....
        /*02e8*/ 	.word	0x0000bf60
        /*02ec*/ 	.word	0x00000006
        /*02f0*/ 	.word	0x00000000
        /*02f4*/ 	.short	0x010a
        /*02f6*/ 	.byte	0x3f
	.zero		1


	//   ....[40]....
        /*02f8*/ 	.word	0x0000bff0
        /*02fc*/ 	.word	0x00000009
        /*0300*/ 	.word	0x00000000
        /*0304*/ 	.short	0x010a
        /*0306*/ 	.byte	0x3f
	.zero		1


	//   ....[41]....
        /*0308*/ 	.word	0x0000c080
        /*030c*/ 	.word	0x00000006
        /*0310*/ 	.word	0x00000000
        /*0314*/ 	.short	0x010a
        /*0316*/ 	.byte	0x3f
	.zero		1


	//   ....[42]....
        /*0318*/ 	.word	0x0000c110
        /*031c*/ 	.word	0x00000003
        /*0320*/ 	.word	0x00000000
        /*0324*/ 	.short	0x010a
        /*0326*/ 	.byte	0x3f
	.zero		1


	//   ....[43]....
        /*0328*/ 	.word	0x0000c180
        /*032c*/ 	.word	0x0000000e
        /*0330*/ 	.word	0x00000000
        /*0334*/ 	.short	0x010a
        /*0336*/ 	.byte	0x3f
	.zero		1


	//   ....[44]....
        /*0338*/ 	.word	0x0000c250
        /*033c*/ 	.word	0x0000000f
        /*0340*/ 	.word	0x00000060
        /*0344*/ 	.short	0x010a
        /*0346*/ 	.byte	0x3f
	.zero		1


	//   ....[45]....
        /*0348*/ 	.word	0x0000c320
        /*034c*/ 	.word	0x00000005
        /*0350*/ 	.word	0x00000000
        /*0354*/ 	.short	0x010a
        /*0356*/ 	.byte	0x3f
	.zero		1


	//   ....[46]....
        /*0358*/ 	.word	0x0000c370
        /*035c*/ 	.word	0x00000007
        /*0360*/ 	.word	0x00000000
        /*0364*/ 	.short	0x010a
        /*0366*/ 	.byte	0x3f
	.zero		1


	//   ....[47]....
        /*0368*/ 	.word	0x0000c3c0
        /*036c*/ 	.word	0x00000006
        /*0370*/ 	.word	0x00000000
        /*0374*/ 	.short	0x010a
        /*0376*/ 	.byte	0x3f
	.zero		1


	//   ....[48]....
        /*0378*/ 	.word	0x0000c410
        /*037c*/ 	.word	0x00000009
        /*0380*/ 	.word	0x00000000
        /*0384*/ 	.short	0x010a
        /*0386*/ 	.byte	0x3f
	.zero		1


	//   ....[49]....
        /*0388*/ 	.word	0x0000c460
        /*038c*/ 	.word	0x00000006
        /*0390*/ 	.word	0x00000000
        /*0394*/ 	.short	0x010a
        /*0396*/ 	.byte	0x3f
	.zero		1


	//   ....[50]....
        /*0398*/ 	.word	0x0000c4b0
        /*039c*/ 	.word	0x00000009
        /*03a0*/ 	.word	0x00000000
        /*03a4*/ 	.short	0x010a
        /*03a6*/ 	.byte	0x3f
	.zero		1


	//   ....[51]....
        /*03a8*/ 	.word	0x0000c500
        /*03ac*/ 	.word	0x00000006
        /*03b0*/ 	.word	0x00000000
        /*03b4*/ 	.short	0x010a
        /*03b6*/ 	.byte	0x3f
	.zero		1


	//   ....[52]....
        /*03b8*/ 	.word	0x0000c550
        /*03bc*/ 	.word	0x00000009
        /*03c0*/ 	.word	0x00000000
        /*03c4*/ 	.short	0x010a
        /*03c6*/ 	.byte	0x3f
	.zero		1


	//   ....[53]....
        /*03c8*/ 	.word	0x0000c5a0
        /*03cc*/ 	.word	0x00000006
        /*03d0*/ 	.word	0x00000000
        /*03d4*/ 	.short	0x010a
        /*03d6*/ 	.byte	0x3f
	.zero		1


	//   ....[54]....
        /*03d8*/ 	.word	0x0000c5f0
        /*03dc*/ 	.word	0x00000009
        /*03e0*/ 	.word	0x00000000
        /*03e4*/ 	.short	0x010a
        /*03e6*/ 	.byte	0x3f
	.zero		1


	//   ....[55]....
        /*03e8*/ 	.word	0x0000c640
        /*03ec*/ 	.word	0x00000006
        /*03f0*/ 	.word	0x00000000
        /*03f4*/ 	.short	0x010a
        /*03f6*/ 	.byte	0x3f
	.zero		1


	//----- nvinfo : EIATTR_NUM_MBARRIERS
	.align		4
.L_28:
        /*03f8*/ 	.byte	0x03, 0x38
        /*03fa*/ 	.short	0x001a


	//----- nvinfo : EIATTR_EXIT_INSTR_OFFSETS
	.align		4
        /*03fc*/ 	.byte	0x04, 0x1c
        /*03fe*/ 	.short	(.L_30 - .L_29)


	//   ....[0]....
.L_29:
        /*0400*/ 	.word	0x00000ad0


	//   ....[1]....
        /*0404*/ 	.word	0x00001300


	//   ....[2]....
        /*0408*/ 	.word	0x0000a640


	//   ....[3]....
        /*040c*/ 	.word	0x0000aba0


	//   ....[4]....
        /*0410*/ 	.word	0x0000c160


	//----- nvinfo : EIATTR_MAX_THREADS
	.align		4
.L_30:
        /*0414*/ 	.byte	0x04, 0x05
        /*0416*/ 	.short	(.L_32 - .L_31)
.L_31:
        /*0418*/ 	.word	0x00000180
        /*041c*/ 	.word	0x00000001
        /*0420*/ 	.word	0x00000001


	//----- nvinfo : EIATTR_CRS_STACK_SIZE
	.align		4
.L_32:
        /*0424*/ 	.byte	0x04, 0x1e
        /*0426*/ 	.short	(.L_34 - .L_33)
.L_33:
        /*0428*/ 	.word	0x00000000


	//----- nvinfo : EIATTR_CBANK_PARAM_SIZE
	.align		4
.L_34:
        /*042c*/ 	.byte	0x03, 0x19
        /*042e*/ 	.short	0x0570


	//----- nvinfo : EIATTR_PARAM_CBANK
	.align		4
        /*0430*/ 	.byte	0x04, 0x0a
        /*0432*/ 	.short	(.L_36 - .L_35)
	.align		4
.L_35:
        /*0434*/ 	.word	index@(.nv.constant0._ZN7cutlass13device_kernelINS_4gemm6kernel13GemmUniversalIN4cute5tupleIJiiiiEEENS1_10collective13CollectiveMmaINS1_40MainloopSm90TmaGmmaWarpSpecializedSparseILi12ENS5_IJNS4_1CILi2EEENSA_ILi1EEESC_EEENS1_35KernelTmaWarpSpecializedCooperativeEEENS5_IJNSA_ILi256EEENSA_ILi128EEENSA_ILi64EEEEEEaNS5_IJNS4_6LayoutINS5_IJiNS5_IJSB_iEEEiEEENS5_IJlNS5_IJSC_SB_EEElEEEEENSK_INS5_IJNS5_IJSI_iEEESQ_iEEENS5_IJNS5_IJSI_NSA_ILi4096EEEEEENS5_IJSC_lEEElEEEEEEEEaNS5_IJlSC_lEEENS4_8TiledMMAINS4_8MMA_AtomIJNS4_4SM904GMMA6SPARSE28GMMA_64x128x64_S32S8S8_SS_TNILNS12_9SparseSelE0EEEEEENSK_ISD_NS5_IJSC_NSA_ILi0EEES18_EEEEENS5_IJNS4_10UnderscoreES1B_S1B_EEEEENS4_13SM90_TMA_LOADENS4_14ComposedLayoutINS4_7SwizzleILi1ELi4ELi3EEENS4_25smem_sparse_ptr_flag_bitsILi2ELi8EEENSK_INS5_IJNS5_IJSC_NSA_ILi8EEEEEENS5_IJSB_NSA_ILi32EEEEEEEEENS5_IJNS5_IJS18_SI_EEESN_EEEEEEEvNS4_8identityENS4_23SM90_TMA_LOAD_MULTICASTENS1F_INS1G_ILi2ELi4ELi3EEENS4_18smem_ptr_flag_bitsILi8EEENSK_INS5_IJS1K_SI_EEENS5_IJSI_SC_EEEEEEEvS1T_EENS_8epilogue10collective6detail29Sm90TmaWarpSpecializedAdapterINS24_15DefaultEpilogueIiNS5_IJSC_llEEES28_NS23_6thread17LinearCombinationIiLi1EiiLNS29_9ScaleType4KindE0ELNS_15FloatRoundStyleE2EiEENS1_15EpilogueDefaultEEEEEvvEEEEvNT_6ParamsE)
        /*0438*/ 	.short	0x0210
        /*043a*/ 	.short	0x0570


	//----- nvinfo : EIATTR_SW_WAR
	.align		4
.L_36:
        /*043c*/ 	.byte	0x04, 0x36
        /*043e*/ 	.short	(.L_38 - .L_37)
.L_37:
        /*0440*/ 	.word	0x00000008
.L_38:


//--------------------- .nv.callgraph             --------------------------
	.section	.nv.callgraph,"",@"SHT_CUDA_CALLGRAPH"
	.align	4
	.sectionentsize	8
	.align		4
        /*0000*/ 	.word	0x00000000
	.align		4
        /*0004*/ 	.word	0xffffffff
	.align		4
        /*0008*/ 	.word	0x00000000
	.align		4
        /*000c*/ 	.word	0xfffffffe
	.align		4
        /*0010*/ 	.word	0x00000000
	.align		4
        /*0014*/ 	.word	0xfffffffd
	.align		4
        /*0018*/ 	.word	0x00000000
	.align		4
        /*001c*/ 	.word	0xfffffffc


//--------------------- .nv.constant4             --------------------------
	.section	.nv.constant4,"a",@progbits
	.align	8
	.align		8
.nv.constant4:
        /*0000*/ 	.dword	_ZN39_INTERNAL_3436d4a0_4_k_cu_d8bf256b_27154cuda3std3__45__cpo5beginE
	.align		8
        /*0008*/ 	.dword	_ZN39_INTERNAL_3436d4a0_4_k_cu_d8bf256b_27154cuda3std3__45__cpo3endE
	.align		8
        /*0010*/ 	.dword	_ZN39_INTERNAL_3436d4a0_4_k_cu_d8bf256b_27154cuda3std3__45__cpo6cbeginE
	.align		8
        /*0018*/ 	.dword	_ZN39_INTERNAL_3436d4a0_4_k_cu_d8bf256b_27154cuda3std3__45__cpo4cendE
	.align		8
        /*0020*/ 	.dword	_ZN39_INTERNAL_3436d4a0_4_k_cu_d8bf256b_27154cuda3std3__441_GLOBAL__N__3436d4a0_4_k_cu_d8bf256b_27156ignoreE
	.align		8
        /*0028*/ 	.dword	_ZN39_INTERNAL_3436d4a0_4_k_cu_d8bf256b_27154cuda3std3__419piecewise_constructE
	.align		8
        /*0030*/ 	.dword	_ZN39_INTERNAL_3436d4a0_4_k_cu_d8bf256b_27154cuda3std3__48in_placeE
	.align		8
        /*0038*/ 	.dword	_ZN39_INTERNAL_3436d4a0_4_k_cu_d8bf256b_27154cuda3std6ranges3__45__cpo4swapE
	.align		8
        /*0040*/ 	.dword	_ZN39_INTERNAL_3436d4a0_4_k_cu_d8bf256b_27154cuda3std6ranges3__45__cpo9iter_moveE
	.align		8
        /*0048*/ 	.dword	_ZN39_INTERNAL_3436d4a0_4_k_cu_d8bf256b_27154cute7productE
	.align		8
        /*0050*/ 	.dword	_ZN39_INTERNAL_3436d4a0_4_k_cu_d8bf256b_27154cute1_E


//--------------------- .text._ZN7cutlass13device_kernelINS_4gemm6kernel13GemmUniversalIN4cute5tupleIJiiiiEEENS1_10collective13CollectiveMmaINS1_40MainloopSm90TmaGmmaWarpSpecializedSparseILi12ENS5_IJNS4_1CILi2EEENSA_ILi1EEESC_EEENS1_35KernelTmaWarpSpecializedCooperativeEEENS5_IJNSA_ILi256EEENSA_ILi128EEENSA_ILi64EEEEEEaNS5_IJNS4_6LayoutINS5_IJiNS5_IJSB_iEEEiEEENS5_IJlNS5_IJSC_SB_EEElEEEEENSK_INS5_IJNS5_IJSI_iEEESQ_iEEENS5_IJNS5_IJSI_NSA_ILi4096EEEEEENS5_IJSC_lEEElEEEEEEEEaNS5_IJlSC_lEEENS4_8TiledMMAINS4_8MMA_AtomIJNS4_4SM904GMMA6SPARSE28GMMA_64x128x64_S32S8S8_SS_TNILNS12_9SparseSelE0EEEEEENSK_ISD_NS5_IJSC_NSA_ILi0EEES18_EEEEENS5_IJNS4_10UnderscoreES1B_S1B_EEEEENS4_13SM90_TMA_LOADENS4_14ComposedLayoutINS4_7SwizzleILi1ELi4ELi3EEENS4_25smem_sparse_ptr_flag_bitsILi2ELi8EEENSK_INS5_IJNS5_IJSC_NSA_ILi8EEEEEENS5_IJSB_NSA_ILi32EEEEEEEEENS5_IJNS5_IJS18_SI_EEESN_EEEEEEEvNS4_8identityENS4_23SM90_TMA_LOAD_MULTICASTENS1F_INS1G_ILi2ELi4ELi3EEENS4_18smem_ptr_flag_bitsILi8EEENSK_INS5_IJS1K_SI_EEENS5_IJSI_SC_EEEEEEEvS1T_EENS_8epilogue10collective6detail29Sm90TmaWarpSpecializedAdapterINS24_15DefaultEpilogueIiNS5_IJSC_llEEES28_NS23_6thread17LinearCombinationIiLi1EiiLNS29_9ScaleType4KindE0ELNS_15FloatRoundStyleE2EiEENS1_15EpilogueDefaultEEEEEvvEEEEvNT_6ParamsE --------------------------
	.section	.text._ZN7cutlass13device_kernelINS_4gemm6kernel13GemmUniversalIN4cute5tupleIJiiiiEEENS1_10collective13CollectiveMmaINS1_40MainloopSm90TmaGmmaWarpSpecializedSparseILi12ENS5_IJNS4_1CILi2EEENSA_ILi1EEESC_EEENS1_35KernelTmaWarpSpecializedCooperativeEEENS5_IJNSA_ILi256EEENSA_ILi128EEENSA_ILi64EEEEEEaNS5_IJNS4_6LayoutINS5_IJiNS5_IJSB_iEEEiEEENS5_IJlNS5_IJSC_SB_EEElEEEEENSK_INS5_IJNS5_IJSI_iEEESQ_iEEENS5_IJNS5_IJSI_NSA_ILi4096EEEEEENS5_IJSC_lEEElEEEEEEEEaNS5_IJlSC_lEEENS4_8TiledMMAINS4_8MMA_AtomIJNS4_4SM904GMMA6SPARSE28GMMA_64x128x64_S32S8S8_SS_TNILNS12_9SparseSelE0EEEEEENSK_ISD_NS5_IJSC_NSA_ILi0EEES18_EEEEENS5_IJNS4_10UnderscoreES1B_S1B_EEEEENS4_13SM90_TMA_LOADENS4_14ComposedLayoutINS4_7SwizzleILi1ELi4ELi3EEENS4_25smem_sparse_ptr_flag_bitsILi2ELi8EEENSK_INS5_IJNS5_IJSC_NSA_ILi8EEEEEENS5_IJSB_NSA_ILi32EEEEEEEEENS5_IJNS5_IJS18_SI_EEESN_EEEEEEEvNS4_8identityENS4_23SM90_TMA_LOAD_MULTICASTENS1F_INS1G_ILi2ELi4ELi3EEENS4_18smem_ptr_flag_bitsILi8EEENSK_INS5_IJS1K_SI_EEENS5_IJSI_SC_EEEEEEEvS1T_EENS_8epilogue10collective6detail29Sm90TmaWarpSpecializedAdapterINS24_15DefaultEpilogueIiNS5_IJSC_llEEES28_NS23_6thread17LinearCombinationIiLi1EiiLNS29_9ScaleType4KindE0ELNS_15FloatRoundStyleE2EiEENS1_15EpilogueDefaultEEEEEvvEEEEvNT_6ParamsE,"ax",@progbits
	.align	128
.text._ZN7cutlass13device_kernelINS_4gemm6kernel13GemmUniversalIN4cute5tupleIJiiiiEEENS1_10collective13CollectiveMmaINS1_40MainloopSm90TmaGmmaWarpSpecializedSparseILi12ENS5_IJNS4_1CILi2EEENSA_ILi1EEESC_EEENS1_35KernelTmaWarpSpecializedCooperativeEEENS5_IJNSA_ILi256EEENSA_ILi128EEENSA_ILi64EEEEEEaNS5_IJNS4_6LayoutINS5_IJiNS5_IJSB_iEEEiEEENS5_IJlNS5_IJSC_SB_EEElEEEEENSK_INS5_IJNS5_IJSI_iEEESQ_iEEENS5_IJNS5_IJSI_NSA_ILi4096EEEEEENS5_IJSC_lEEElEEEEEEEEaNS5_IJlSC_lEEENS4_8TiledMMAINS4_8MMA_AtomIJNS4_4SM904GMMA6SPARSE28GMMA_64x128x64_S32S8S8_SS_TNILNS12_9SparseSelE0EEEEEENSK_ISD_NS5_IJSC_NSA_ILi0EEES18_EEEEENS5_IJNS4_10UnderscoreES1B_S1B_EEEEENS4_13SM90_TMA_LOADENS4_14ComposedLayoutINS4_7SwizzleILi1ELi4ELi3EEENS4_25smem_sparse_ptr_flag_bitsILi2ELi8EEENSK_INS5_IJNS5_IJSC_NSA_ILi8EEEEEENS5_IJSB_NSA_ILi32EEEEEEEEENS5_IJNS5_IJS18_SI_EEESN_EEEEEEEvNS4_8identityENS4_23SM90_TMA_LOAD_MULTICASTENS1F_INS1G_ILi2ELi4ELi3EEENS4_18smem_ptr_flag_bitsILi8EEENSK_INS5_IJS1K_SI_EEENS5_IJSI_SC_EEEEEEEvS1T_EENS_8epilogue10collective6detail29Sm90TmaWarpSpecializedAdapterINS24_15DefaultEpilogueIiNS5_IJSC_llEEES28_NS23_6thread17LinearCombinationIiLi1EiiLNS29_9ScaleType4KindE0ELNS_15FloatRoundStyleE2EiEENS1_15EpilogueDefaultEEEEEvvEEEEvNT_6ParamsE:
        .type           _ZN7cutlass13device_kernelINS_4gemm6kernel13GemmUniversalIN4cute5tupleIJiiiiEEENS1_10collective13CollectiveMmaINS1_40MainloopSm90TmaGmmaWarpSpecializedSparseILi12ENS5_IJNS4_1CILi2EEENSA_ILi1EEESC_EEENS1_35KernelTmaWarpSpecializedCooperativeEEENS5_IJNSA_ILi256EEENSA_ILi128EEENSA_ILi64EEEEEEaNS5_IJNS4_6LayoutINS5_IJiNS5_IJSB_iEEEiEEENS5_IJlNS5_IJSC_SB_EEElEEEEENSK_INS5_IJNS5_IJSI_iEEESQ_iEEENS5_IJNS5_IJSI_NSA_ILi4096EEEEEENS5_IJSC_lEEElEEEEEEEEaNS5_IJlSC_lEEENS4_8TiledMMAINS4_8MMA_AtomIJNS4_4SM904GMMA6SPARSE28GMMA_64x128x64_S32S8S8_SS_TNILNS12_9SparseSelE0EEEEEENSK_ISD_NS5_IJSC_NSA_ILi0EEES18_EEEEENS5_IJNS4_10UnderscoreES1B_S1B_EEEEENS4_13SM90_TMA_LOADENS4_14ComposedLayoutINS4_7SwizzleILi1ELi4ELi3EEENS4_25smem_sparse_ptr_flag_bitsILi2ELi8EEENSK_INS5_IJNS5_IJSC_NSA_ILi8EEEEEENS5_IJSB_NSA_ILi32EEEEEEEEENS5_IJNS5_IJS18_SI_EEESN_EEEEEEEvNS4_8identityENS4_23SM90_TMA_LOAD_MULTICASTENS1F_INS1G_ILi2ELi4ELi3EEENS4_18smem_ptr_flag_bitsILi8EEENSK_INS5_IJS1K_SI_EEENS5_IJSI_SC_EEEEEEEvS1T_EENS_8epilogue10collective6detail29Sm90TmaWarpSpecializedAdapterINS24_15DefaultEpilogueIiNS5_IJSC_llEEES28_NS23_6thread17LinearCombinationIiLi1EiiLNS29_9ScaleType4KindE0ELNS_15FloatRoundStyleE2EiEENS1_15EpilogueDefaultEEEEEvvEEEEvNT_6ParamsE,@function
        .size           _ZN7cutlass13device_kernelINS_4gemm6kernel13GemmUniversalIN4cute5tupleIJiiiiEEENS1_10collective13CollectiveMmaINS1_40MainloopSm90TmaGmmaWarpSpecializedSparseILi12ENS5_IJNS4_1CILi2EEENSA_ILi1EEESC_EEENS1_35KernelTmaWarpSpecializedCooperativeEEENS5_IJNSA_ILi256EEENSA_ILi128EEENSA_ILi64EEEEEEaNS5_IJNS4_6LayoutINS5_IJiNS5_IJSB_iEEEiEEENS5_IJlNS5_IJSC_SB_EEElEEEEENSK_INS5_IJNS5_IJSI_iEEESQ_iEEENS5_IJNS5_IJSI_NSA_ILi4096EEEEEENS5_IJSC_lEEElEEEEEEEEaNS5_IJlSC_lEEENS4_8TiledMMAINS4_8MMA_AtomIJNS4_4SM904GMMA6SPARSE28GMMA_64x128x64_S32S8S8_SS_TNILNS12_9SparseSelE0EEEEEENSK_ISD_NS5_IJSC_NSA_ILi0EEES18_EEEEENS5_IJNS4_10UnderscoreES1B_S1B_EEEEENS4_13SM90_TMA_LOADENS4_14ComposedLayoutINS4_7SwizzleILi1ELi4ELi3EEENS4_25smem_sparse_ptr_flag_bitsILi2ELi8EEENSK_INS5_IJNS5_IJSC_NSA_ILi8EEEEEENS5_IJSB_NSA_ILi32EEEEEEEEENS5_IJNS5_IJS18_SI_EEESN_EEEEEEEvNS4_8identityENS4_23SM90_TMA_LOAD_MULTICASTENS1F_INS1G_ILi2ELi4ELi3EEENS4_18smem_ptr_flag_bitsILi8EEENSK_INS5_IJS1K_SI_EEENS5_IJSI_SC_EEEEEEEvS1T_EENS_8epilogue10collective6detail29Sm90TmaWarpSpecializedAdapterINS24_15DefaultEpilogueIiNS5_IJSC_llEEES28_NS23_6thread17LinearCombinationIiLi1EiiLNS29_9ScaleType4KindE0ELNS_15FloatRoundStyleE2EiEENS1_15EpilogueDefaultEEEEEvvEEEEvNT_6ParamsE,(.L_x_307 - _ZN7cutlass13device_kernelINS_4gemm6kernel13GemmUniversalIN4cute5tupleIJiiiiEEENS1_10collective13CollectiveMmaINS1_40MainloopSm90TmaGmmaWarpSpecializedSparseILi12ENS5_IJNS4_1CILi2EEENSA_ILi1EEESC_EEENS1_35KernelTmaWarpSpecializedCooperativeEEENS5_IJNSA_ILi256EEENSA_ILi128EEENSA_ILi64EEEEEEaNS5_IJNS4_6LayoutINS5_IJiNS5_IJSB_iEEEiEEENS5_IJlNS5_IJSC_SB_EEElEEEEENSK_INS5_IJNS5_IJSI_iEEESQ_iEEENS5_IJNS5_IJSI_NSA_ILi4096EEEEEENS5_IJSC_lEEElEEEEEEEEaNS5_IJlSC_lEEENS4_8TiledMMAINS4_8MMA_AtomIJNS4_4SM904GMMA6SPARSE28GMMA_64x128x64_S32S8S8_SS_TNILNS12_9SparseSelE0EEEEEENSK_ISD_NS5_IJSC_NSA_ILi0EEES18_EEEEENS5_IJNS4_10UnderscoreES1B_S1B_EEEEENS4_13SM90_TMA_LOADENS4_14ComposedLayoutINS4_7SwizzleILi1ELi4ELi3EEENS4_25smem_sparse_ptr_flag_bitsILi2ELi8EEENSK_INS5_IJNS5_IJSC_NSA_ILi8EEEEEENS5_IJSB_NSA_ILi32EEEEEEEEENS5_IJNS5_IJS18_SI_EEESN_EEEEEEEvNS4_8identityENS4_23SM90_TMA_LOAD_MULTICASTENS1F_INS1G_ILi2ELi4ELi3EEENS4_18smem_ptr_flag_bitsILi8EEENSK_INS5_IJS1K_SI_EEENS5_IJSI_SC_EEEEEEEvS1T_EENS_8epilogue10collective6detail29Sm90TmaWarpSpecializedAdapterINS24_15DefaultEpilogueIiNS5_IJSC_llEEES28_NS23_6thread17LinearCombinationIiLi1EiiLNS29_9ScaleType4KindE0ELNS_15FloatRoundStyleE2EiEENS1_15EpilogueDefaultEEEEEvvEEEEvNT_6ParamsE)
        .other          _ZN7cutlass13device_kernelINS_4gemm6kernel13GemmUniversalIN4cute5tupleIJiiiiEEENS1_10collective13CollectiveMmaINS1_40MainloopSm90TmaGmmaWarpSpecializedSparseILi12ENS5_IJNS4_1CILi2EEENSA_ILi1EEESC_EEENS1_35KernelTmaWarpSpecializedCooperativeEEENS5_IJNSA_ILi256EEENSA_ILi128EEENSA_ILi64EEEEEEaNS5_IJNS4_6LayoutINS5_IJiNS5_IJSB_iEEEiEEENS5_IJlNS5_IJSC_SB_EEElEEEEENSK_INS5_IJNS5_IJSI_iEEESQ_iEEENS5_IJNS5_IJSI_NSA_ILi4096EEEEEENS5_IJSC_lEEElEEEEEEEEaNS5_IJlSC_lEEENS4_8TiledMMAINS4_8MMA_AtomIJNS4_4SM904GMMA6SPARSE28GMMA_64x128x64_S32S8S8_SS_TNILNS12_9SparseSelE0EEEEEENSK_ISD_NS5_IJSC_NSA_ILi0EEES18_EEEEENS5_IJNS4_10UnderscoreES1B_S1B_EEEEENS4_13SM90_TMA_LOADENS4_14ComposedLayoutINS4_7SwizzleILi1ELi4ELi3EEENS4_25smem_sparse_ptr_flag_bitsILi2ELi8EEENSK_INS5_IJNS5_IJSC_NSA_ILi8EEEEEENS5_IJSB_NSA_ILi32EEEEEEEEENS5_IJNS5_IJS18_SI_EEESN_EEEEEEEvNS4_8identityENS4_23SM90_TMA_LOAD_MULTICASTENS1F_INS1G_ILi2ELi4ELi3EEENS4_18smem_ptr_flag_bitsILi8EEENSK_INS5_IJS1K_SI_EEENS5_IJSI_SC_EEEEEEEvS1T_EENS_8epilogue10collective6detail29Sm90TmaWarpSpecializedAdapterINS24_15DefaultEpilogueIiNS5_IJSC_llEEES28_NS23_6thread17LinearCombinationIiLi1EiiLNS29_9ScaleType4KindE0ELNS_15FloatRoundStyleE2EiEENS1_15EpilogueDefaultEEEEEvvEEEEvNT_6ParamsE,@"STO_CUDA_ENTRY STV_DEFAULT"
_ZN7cutlass13device_kernelINS_4gemm6kernel13GemmUniversalIN4cute5tupleIJiiiiEEENS1_10collective13CollectiveMmaINS1_40MainloopSm90TmaGmmaWarpSpecializedSparseILi12ENS5_IJNS4_1CILi2EEENSA_ILi1EEESC_EEENS1_35KernelTmaWarpSpecializedCooperativeEEENS5_IJNSA_ILi256EEENSA_ILi128EEENSA_ILi64EEEEEEaNS5_IJNS4_6LayoutINS5_IJiNS5_IJSB_iEEEiEEENS5_IJlNS5_IJSC_SB_EEElEEEEENSK_INS5_IJNS5_IJSI_iEEESQ_iEEENS5_IJNS5_IJSI_NSA_ILi4096EEEEEENS5_IJSC_lEEElEEEEEEEEaNS5_IJlSC_lEEENS4_8TiledMMAINS4_8MMA_AtomIJNS4_4SM904GMMA6SPARSE28GMMA_64x128x64_S32S8S8_SS_TNILNS12_9SparseSelE0EEEEEENSK_ISD_NS5_IJSC_NSA_ILi0EEES18_EEEEENS5_IJNS4_10UnderscoreES1B_S1B_EEEEENS4_13SM90_TMA_LOADENS4_14ComposedLayoutINS4_7SwizzleILi1ELi4ELi3EEENS4_25smem_sparse_ptr_flag_bitsILi2ELi8EEENSK_INS5_IJNS5_IJSC_NSA_ILi8EEEEEENS5_IJSB_NSA_ILi32EEEEEEEEENS5_IJNS5_IJS18_SI_EEESN_EEEEEEEvNS4_8identityENS4_23SM90_TMA_LOAD_MULTICASTENS1F_INS1G_ILi2ELi4ELi3EEENS4_18smem_ptr_flag_bitsILi8EEENSK_INS5_IJS1K_SI_EEENS5_IJSI_SC_EEEEEEEvS1T_EENS_8epilogue10collective6detail29Sm90TmaWarpSpecializedAdapterINS24_15DefaultEpilogueIiNS5_IJSC_llEEES28_NS23_6thread17LinearCombinationIiLi1EiiLNS29_9ScaleType4KindE0ELNS_15FloatRoundStyleE2EiEENS1_15EpilogueDefaultEEEEEvvEEEEvNT_6ParamsE:
[----:B------:R-:W-:Y:S01]  /*0000*/  LDC R1, c[0x0][0x28] ;  /* 0x00000a00ff017b82 */ /* 0x000fe20000000800 */
[----:B------:R-:W0:Y:S01]  /*0010*/  S2R R0, SR_TID.X ;  /* 0x0000000000007919 */ /* 0x000e220000002100 */
[----:B------:R-:W-:Y:S01]  /*0020*/  ELECT P0, URZ, PT ;  /* 0x00000000003f782f */ /* 0x000fe20003800000 */
[----:B------:R-:W-:Y:S01]  /*0030*/  BSSY B0, `(.L_x_0) ;  /* 0x0000018000007945 */ /* 0x000fe20003800000 */
[--C-:B0-----:R-:W-:Y:S02]  /*0040*/  SHF.R.U32.HI R2, RZ, 0x5, R0.reuse ;  /* 0x00000005ff027819 */ /* 0x101fe40000011600 */
[----:B------:R-:W-:-:S03]  /*0050*/  SHF.R.U32.HI R8, RZ, 0x7, R0 ;  /* 0x00000007ff087819 */ /* 0x000fc60000011600 */
[----:B------:R-:W0:Y:S04]  /*0060*/  SHFL.IDX PT, R4, R2, RZ, 0x1f ;  /* 0x00001fff02047589 */ /* 0x000e2800000e0000 */
[----:B------:R-:W1:Y:S01]  /*0070*/  SHFL.IDX PT, R3, R8, RZ, 0x1f ;  /* 0x00001fff08037589 */ /* 0x000e6200000e0000 */
[----:B0-----:R-:W-:Y:S02]  /*0080*/  R2UR UR4, R4 ;  /* 0x00000000040472ca */ /* 0x001fe400000e0000 */
[----:B-1----:R-:W-:-:S11]  /*0090*/  R2UR UR8, R3 ;  /* 0x00000000030872ca */ /* 0x002fd600000e0000 */
[----:B------:R-:W-:Y:S02]  /*00a0*/  USHF.R.S32.HI UR5, URZ, 0x1f, UR4 ;  /* 0x0000001f3f057899 */ /* 0x000fe40008011404 */
[----:B------:R-:W-:Y:S02]  /*00b0*/  ISETP.NE.OR P0, PT, RZ, UR4, !P0 ;  /* 0x00000004ff007c0c */ /* 0x000fe4000c705670 */
[----:B------:R-:W-:-:S04]  /*00c0*/  ULEA.HI UR5, UR5, UR4, URZ, 0x2 ;  /* 0x0000000405057291 */ /* 0x000fc8000f8f103f */
[----:B------:R-:W-:-:S04]  /*00d0*/  ULOP3.LUT UR5, UR5, 0xfffffffc, URZ, 0xc0, !UPT ;  /* 0xfffffffc05057892 */ /* 0x000fc8000f8ec03f */
[----:B------:R-:W-:-:S03]  /*00e0*/  UIADD3 UR7, UR4, -UR5, URZ ;  /* 0x8000000504077290 */ /* 0x000fc6000fffe03f */
[----:B------:R-:W-:Y:S09]  /*00f0*/  @P0 BRA `(.L_x_1) ;  /* 0x00000000002c0947 */ /* 0x000ff20003800000 */
[----:B------:R-:W-:Y:S02]  /*0100*/  ULDC.64 UR4, c[0x0][0x198] ;  /* 0x0000660000047ab9 */ /* 0x000fe40000000a00 */
[----:B------:R-:W-:Y:S02]  /*0110*/  UIADD3 UR10, UP0, UR4, 0xf0, URZ ;  /* 0x000000f0040a7890 */ /* 0x000fe4000ff1e03f */
[----:B------:R-:W-:Y:S02]  /*0120*/  UIADD3 UR12, UP1, UR4, 0x1f0, URZ ;  /* 0x000001f0040c7890 */ /* 0x000fe4000ff3e03f */
[----:B------:R-:W-:Y:S02]  /*0130*/  UIADD3 UR4, UP2, UR4, 0x2f0, URZ ;  /* 0x000002f004047890 */ /* 0x000fe4000ff5e03f */
[----:B------:R-:W-:Y:S02]  /*0140*/  UIADD3.X UR11, URZ, UR5, URZ, UP0, !UPT ;  /* 0x000000053f0b7290 */ /* 0x000fe400087fe43f */
[----:B------:R-:W-:-:S02]  /*0150*/  UIADD3.X UR13, URZ, UR5, URZ, UP1, !UPT ;  /* 0x000000053f0d7290 */ /* 0x000fc40008ffe43f */
[----:B------:R-:W-:-:S05]  /*0160*/  UIADD3.X UR5, URZ, UR5, URZ, UP2, !UPT ;  /* 0x000000053f057290 */ /* 0x000fca00097fe43f */
[----:B------:R0:W-:Y:S02]  /*0170*/  UTMACCTL.PF [UR10] ;  /* 0x000000000a0079b9 */ /* 0x0001e40008040000 */
[----:B------:R0:W-:Y:S02]  /*0180*/  UTMACCTL.PF [UR12] ;  /* 0x000000000c0079b9 */ /* 0x0001e40008040000 */
[----:B------:R0:W-:Y:S02]  /*0190*/  UTMACCTL.PF [UR4] ;  /* 0x00000000040079b9 */ /* 0x0001e40008040000 */
[----:B0-----:R-:W-:Y:S01]  /*01a0*/  NOP ;  /* 0x0000000000007918 */ /* 0x001fe20000000000 */
.L_x_1:
[----:B------:R-:W-:Y:S05]  /*01b0*/  BSYNC B0 ;  /* 0x0000000000007941 */ /* 0x000fea0003800000 */
.L_x_0:
[----:B------:R-:W0:Y:S01]  /*01c0*/  SHFL.IDX PT, R3, R2, RZ, 0x1f ;  /* 0x00001fff02037589 */ /* 0x000e2200000e0000 */
[----:B------:R-:W-:Y:S01]  /*01d0*/  UISETP.NE.AND UP0, UPT, UR7, 0x3, UPT ;  /* 0x000000030700788c */ /* 0x000fe2000bf05270 */
[----:B------:R-:W-:Y:S01]  /*01e0*/  ISETP.NE.AND P1, PT, RZ, UR8, PT ;  /* 0x00000008ff007c0c */ /* 0x000fe2000bf25270 */
[----:B------:R-:W-:Y:S02]  /*01f0*/  UIADD3 UR11, UR8, -0x1, URZ ;  /* 0xffffffff080b7890 */ /* 0x000fe4000fffe03f */
[----:B------:R-:W-:Y:S02]  /*0200*/  UISETP.EQ.OR UP0, UPT, UR7, URZ, !UP0 ;  /* 0x0000003f0700728c */ /* 0x000fe4000c702670 */
[----:B------:R-:W-:Y:S02]  /*0210*/  UISETP.GE.U32.AND UP1, UPT, UR11, 0x2, UPT ;  /* 0x000000020b00788c */ /* 0x000fe4000bf26070 */
[----:B------:R-:W-:-:S04]  /*0220*/  UISETP.EQ.AND UP0, UPT, UR8, URZ, UP0 ;  /* 0x0000003f0800728c */ /* 0x000fc80008702270 */
[----:B------:R-:W-:-:S04]  /*0230*/  USEL UR6, URZ, 0x1, !UP0 ;  /* 0x000000013f067887 */ /* 0x000fc8000c000000 */
[----:B------:R-:W-:Y:S01]  /*0240*/  USEL UR6, UR6, 0x2, UP1 ;  /* 0x0000000206067887 */ /* 0x000fe20008800000 */
[----:B0-----:R-:W-:-:S13]  /*0250*/  ISETP.NE.AND P0, PT, R3, RZ, PT ;  /* 0x000000ff0300720c */ /* 0x001fda0003f05270 */
[----:B------:R-:W-:Y:S05]  /*0260*/  @P0 BRA `(.L_x_2) ;  /* 0x0000000000a40947 */ /* 0x000fea0003800000 */
[----:B------:R-:W-:Y:S01]  /*0270*/  ELECT P0, URZ, PT ;  /* 0x00000000003f782f */ /* 0x000fe20003800000 */
[----:B------:R-:W-:-:S12]  /*0280*/  BSSY B0, `(.L_x_2) ;  /* 0x0000027000007945 */ /* 0x000fd80003800000 */
[----:B------:R-:W-:Y:S05]  /*0290*/  @!P0 BRA `(.L_x_3) ;  /* 0x0000000000948947 */ /* 0x000fea0003800000 */
[----:B------:R-:W0:Y:S01]  /*02a0*/  S2UR UR10, SR_CgaCtaId ;  /* 0x00000000000a79c3 */ /* 0x000e220000008800 */
[----:B------:R-:W-:Y:S01]  /*02b0*/  UMOV UR4, 0x400 ;  /* 0x0000040000047882 */ /* 0x000fe20000000000 */
[----:B------:R-:W-:Y:S01]  /*02c0*/  UMOV UR5, 0x1 ;  /* 0x0000000100057882 */ /* 0x000fe20000000000 */
[----:B------:R-:W-:Y:S02]  /*02d0*/  UMOV UR8, 0x4 ;  /* 0x0000000400087882 */ /* 0x000fe40000000000 */
[----:B------:R-:W-:-:S04]  /*02e0*/  UIADD3 UR8, -UR8, 0x100000, URZ ;  /* 0x0010000008087890 */ /* 0x000fc8000fffe13f */
[----:B------:R-:W-:Y:S02]  /*02f0*/  USHF.L.U32 UR9, UR8, 0xb, URZ ;  /* 0x0000000b08097899 */ /* 0x000fe4000800063f */
[----:B------:R-:W-:Y:S02]  /*0300*/  USHF.L.U32 UR8, UR8, 0x1, URZ ;  /* 0x0000000108087899 */ /* 0x000fe4000800063f */
[----:B0-----:R-:W-:Y:S02]  /*0310*/  ULEA UR10, UR10, UR4, 0x18 ;  /* 0x000000040a0a7291 */ /* 0x001fe4000f8ec03f */
[----:B------:R-:W-:-:S04]  /*0320*/  UIADD3 UR4, -UR5, 0x100000, URZ ;  /* 0x0010000005047890 */ /* 0x000fc8000fffe13f */
[----:B------:R-:W-:Y:S02]  /*0330*/  USHF.L.U32 UR5, UR4, 0xb, URZ ;  /* 0x0000000b04057899 */ /* 0x000fe4000800063f */
[----:B------:R-:W-:Y:S01]  /*0340*/  USHF.L.U32 UR4, UR4, 0x1, URZ ;  /* 0x0000000104047899 */ /* 0x000fe2000800063f */
[----:B------:R-:W0:Y:S11]  /*0350*/  FENCE.VIEW.ASYNC.S ;  /* 0x00000000000073c6 */ /* 0x000e360000000000 */
[----:B0-----:R0:W1:Y:S01]  /*0360*/  SYNCS.EXCH.64 URZ, [UR10], UR4 ;  /* 0x000000040a3f75b2 */ /* 0x0010620008000100 */
[----:B------:R0:W2:Y:S01]  /*0370*/  SYNCS.EXCH.64 URZ, [UR10+0x60], UR8 ;  /* 0x000060080a3f75b2 */ /* 0x0000a20008000100 */
[----:B------:R0:W3:Y:S01]  /*0380*/  SYNCS.EXCH.64 URZ, [UR10+0x8], UR4 ;  /* 0x000008040a3f75b2 */ /* 0x0000e20008000100 */
[----:B------:R0:W4:Y:S01]  /*0390*/  SYNCS.EXCH.64 URZ, [UR10+0x68], UR8 ;  /* 0x000068080a3f75b2 */ /* 0x0001220008000100 */
[----:B------:R0:W0:Y:S01]  /*03a0*/  SYNCS.EXCH.64 URZ, [UR10+0x10], UR4 ;  /* 0x000010040a3f75b2 */ /* 0x0000220008000100 */
        /* <DEDUP_REMOVED lines=19> */
[----:B-1----:R-:W-:Y:S01]  /*04e0*/  NOP ;  /* 0x0000000000007918 */ /* 0x002fe20000000000 */
.L_x_3:
[----:B0-----:R-:W-:Y:S05]  /*04f0*/  BSYNC B0 ;  /* 0x0000000000007941 */ /* 0x001fea0003800000 */
.L_x_2:
[----:B------:R-:W0:Y:S01]  /*0500*/  S2UR UR10, SR_CTAID.X ;  /* 0x00000000000a79c3 */ /* 0x000e220000002500 */
[----:B------:R-:W-:Y:S01]  /*0510*/  SHF.R.S32.HI R5, RZ, 0x1f, R0 ;  /* 0x0000001fff057819 */ /* 0x000fe20000011400 */
[----:B------:R-:W1:Y:S01]  /*0520*/  SHFL.IDX PT, R2, R2, RZ, 0x1f ;  /* 0x00001fff02027589 */ /* 0x000e6200000e0000 */
[----:B------:R-:W-:Y:S01]  /*0530*/  ELECT P0, URZ, PT ;  /* 0x00000000003f782f */ /* 0x000fe20003800000 */
[----:B------:R-:W-:Y:S01]  /*0540*/  NOP ;  /* 0x0000000000007918 */ /* 0x000fe20000000000 */
[----:B------:R-:W-:Y:S01]  /*0550*/  LEA.HI R5, R5, R0, RZ, 0x7 ;  /* 0x0000000005057211 */ /* 0x000fe200078f38ff */
[----:B------:R-:W5:Y:S01]  /*0560*/  S2R R10, SR_CTAID.Y ;  /* 0x00000000000a7919 */ /* 0x000f620000002600 */
[----:B------:R-:W-:Y:S01]  /*0570*/  ULDC UR4, c[0x0][0x150] ;  /* 0x0000540000047ab9 */ /* 0x000fe20000000800 */
[----:B------:R-:W2:Y:S01]  /*0580*/  LDC R13, c[0x0][0x144] ;  /* 0x00005100ff0d7b82 */ /* 0x000ea20000000800 */
[----:B------:R-:W-:Y:S01]  /*0590*/  LOP3.LUT R5, R5, 0xffffff80, RZ, 0xc0, !PT ;  /* 0xffffff8005057812 */ /* 0x000fe200078ec0ff */
[----:B------:R-:W-:-:S04]  /*05a0*/  NOP ;  /* 0x0000000000007918 */ /* 0x000fc80000000000 */
[----:B------:R-:W-:Y:S02]  /*05b0*/  IMAD.IADD R5, R0, 0x1, -R5 ;  /* 0x0000000100057824 */ /* 0x000fe400078e0a05 */
[----:B------:R-:W3:Y:S03]  /*05c0*/  LDC R21, c[0x0][0x148] ;  /* 0x00005200ff157b82 */ /* 0x000ee60000000800 */
[----:B------:R-:W-:-:S04]  /*05d0*/  SHF.R.S32.HI R4, RZ, 0x1f, R5 ;  /* 0x0000001fff047819 */ /* 0x000fc80000011405 */
[----:B------:R-:W-:Y:S02]  /*05e0*/  LEA.HI R4, R4, R5, RZ, 0x3 ;  /* 0x0000000504047211 */ /* 0x000fe400078f18ff */
[----:B0-----:R-:W-:Y:S02]  /*05f0*/  I2FP.F32.U32 R6, UR10 ;  /* 0x0000000a00067c45 */ /* 0x001fe40008201000 */
[----:B-1----:R-:W-:Y:S02]  /*0600*/  ISETP.NE.OR P0, PT, R2, RZ, !P0 ;  /* 0x000000ff0200720c */ /* 0x002fe40004705670 */
[--C-:B------:R-:W-:Y:S01]  /*0610*/  SHF.R.S32.HI R2, RZ, 0x3, R4.reuse ;  /* 0x00000003ff027819 */ /* 0x100fe20000011404 */
[----:B------:R-:W-:Y:S01]  /*0620*/  FMUL R6, R6, UR4 ;  /* 0x0000000406067c20 */ /* 0x000fe20008400000 */
[----:B------:R-:W-:Y:S01]  /*0630*/  SHF.R.S32.HI R7, RZ, 0x1f, R4 ;  /* 0x0000001fff077819 */ /* 0x000fe20000011404 */
[----:B------:R-:W-:Y:S01]  /*0640*/  ULDC UR4, c[0x0][0x154] ;  /* 0x0000550000047ab9 */ /* 0x000fe20000000800 */
[----:B------:R-:W-:-:S02]  /*0650*/  SHF.R.S32.HI R4, RZ, 0x1f, R3 ;  /* 0x0000001fff047819 */ /* 0x000fc40000011403 */
[----:B------:R-:W-:Y:S01]  /*0660*/  LEA.HI R7, R7, R2, RZ, 0x2 ;  /* 0x0000000207077211 */ /* 0x000fe200078f10ff */
[----:B------:R-:W0:Y:S01]  /*0670*/  F2I.U32.TRUNC.NTZ R6, R6 ;  /* 0x0000000600067305 */ /* 0x000e22000020f000 */
[----:B------:R-:W-:Y:S02]  /*0680*/  LEA.HI R4, R4, R3, RZ, 0x2 ;  /* 0x0000000304047211 */ /* 0x000fe400078f10ff */
[----:B------:R-:W-:Y:S01]  /*0690*/  LOP3.LUT R7, R7, 0xfffffffc, RZ, 0xc0, !PT ;  /* 0xfffffffc07077812 */ /* 0x000fe200078ec0ff */
[----:B------:R-:W-:Y:S01]  /*06a0*/  VOTEU.ALL UP0, P0 ;  /* 0x00000000003f7886 */ /* 0x000fe20000000000 */
[----:B------:R-:W-:Y:S01]  /*06b0*/  LOP3.LUT R4, R4, 0x3ffffffc, RZ, 0xc0, !PT ;  /* 0x3ffffffc04047812 */ /* 0x000fe200078ec0ff */
[----:B------:R-:W-:Y:S02]  /*06c0*/  VOTEU.ALL UP1, P0 ;  /* 0x00000000003f7886 */ /* 0x000fe40000020000 */
[----:B------:R-:W-:Y:S01]  /*06d0*/  IMAD.IADD R7, R2, 0x1, -R7 ;  /* 0x0000000102077824 */ /* 0x000fe200078e0a07 */
[----:B------:R-:W1:Y:S01]  /*06e0*/  @!UP0 S2UR UR9, SR_CgaCtaId ;  /* 0x00000000000989c3 */ /* 0x000e620000008800 */
[----:B------:R-:W-:Y:S01]  /*06f0*/  IMAD.IADD R4, R3, 0x1, -R4 ;  /* 0x0000000103047824 */ /* 0x000fe200078e0a04 */
[----:B-----5:R-:W-:Y:S01]  /*0700*/  I2FP.F32.U32 R3, R10 ;  /* 0x0000000a00037245 */ /* 0x020fe20000201000 */
[----:B------:R-:W-:-:S02]  /*0710*/  @!UP0 UMOV UR8, 0x400 ;  /* 0x0000040000088882 */ /* 0x000fc40000000000 */
[----:B------:R-:W-:Y:S02]  /*0720*/  IMAD R7, R4, 0x4, R7 ;  /* 0x0000000404077824 */ /* 0x000fe400078e0207 */
[----:B0-----:R-:W-:Y:S02]  /*0730*/  IMAD.MOV R4, RZ, RZ, -R6 ;  /* 0x000000ffff047224 */ /* 0x001fe400078e0a06 */
[----:B------:R-:W-:Y:S01]  /*0740*/  FMUL R3, R3, UR4 ;  /* 0x0000000403037c20 */ /* 0x000fe20008400000 */
[----:B------:R-:W-:Y:S01]  /*0750*/  UMOV UR4, 0x20 ;  /* 0x0000002000047882 */ /* 0x000fe20000000000 */
[----:B------:R-:W-:Y:S01]  /*0760*/  LEA.HI R2, R7, R7, RZ, 0x1 ;  /* 0x0000000707027211 */ /* 0x000fe200078f08ff */
[----:B--2---:R-:W-:Y:S01]  /*0770*/  IMAD R13, R13, R4, UR10 ;  /* 0x0000000a0d0d7e24 */ /* 0x004fe2000f8e0204 */
[----:B------:R-:W-:-:S04]  /*0780*/  @!UP0 UIADD3 UR4, -UR4, 0x100000, URZ ;  /* 0x0010000004048890 */ /* 0x000fc8000fffe13f */
[----:B------:R-:W-:Y:S02]  /*0790*/  @!UP0 USHF.L.U32 UR5, UR4, 0xb, URZ ;  /* 0x0000000b04058899 */ /* 0x000fe4000800063f */
[----:B------:R-:W-:Y:S01]  /*07a0*/  @!UP0 USHF.L.U32 UR4, UR4, 0x1, URZ ;  /* 0x0000000104048899 */ /* 0x000fe2000800063f */
[----:B------:R-:W0:Y:S01]  /*07b0*/  LDC R4, c[0x0][0x140] ;  /* 0x00005000ff047b82 */ /* 0x000e220000000800 */
[----:B------:R-:W-:Y:S01]  /*07c0*/  LOP3.LUT R2, R2, 0xfffffffe, RZ, 0xc0, !PT ;  /* 0xfffffffe02027812 */ /* 0x000fe200078ec0ff */
[----:B------:R-:W2:Y:S01]  /*07d0*/  F2I.U32.TRUNC.NTZ R3, R3 ;  /* 0x0000000300037305 */ /* 0x000ea2000020f000 */
[----:B------:R-:W-:-:S03]  /*07e0*/  IMAD.MOV.U32 R6, RZ, RZ, 0x1 ;  /* 0x00000001ff067424 */ /* 0x000fc600078e00ff */
[----:B------:R-:W-:-:S05]  /*07f0*/  IMAD.IADD R2, R7, 0x1, -R2 ;  /* 0x0000000107027824 */ /* 0x000fca00078e0a02 */
[----:B------:R-:W-:Y:S01]  /*0800*/  ISETP.NE.AND P2, PT, R2, R13, PT ;  /* 0x0000000d0200720c */ /* 0x000fe20003f45270 */
[----:B------:R-:W-:Y:S01]  /*0810*/  IMAD.SHL.U32 R2, R7, 0x4, RZ ;  /* 0x0000000407027824 */ /* 0x000fe200078e00ff */
[----:B-1----:R-:W-:Y:S01]  /*0820*/  @!UP0 ULEA UR8, UR9, UR8, 0x18 ;  /* 0x0000000809088291 */ /* 0x002fe2000f8ec03f */
[----:B------:R-:W-:Y:S01]  /*0830*/  VOTEU.ALL UP0, P0 ;  /* 0x00000000003f7886 */ /* 0x000fe20000000000 */
[----:B------:R-:W-:Y:S01]  /*0840*/  LOP3.LUT P0, RZ, R5, 0x7, RZ, 0xc0, !PT ;  /* 0x0000000705ff7812 */ /* 0x000fe2000780c0ff */
[----:B--2---:R-:W-:Y:S01]  /*0850*/  IMAD.MOV R20, RZ, RZ, -R3 ;  /* 0x000000ffff147224 */ /* 0x004fe200078e0a03 */
[----:B------:R-:W-:-:S03]  /*0860*/  LOP3.LUT R7, R7, 0xc, R2, 0x78, !PT ;  /* 0x0000000c07077812 */ /* 0x000fc600078e7802 */
[----:B---3--:R-:W-:Y:S01]  /*0870*/  IMAD R3, R21, R20, R10 ;  /* 0x0000001415037224 */ /* 0x008fe200078e020a */
[C---:B------:R-:W-:Y:S02]  /*0880*/  ISETP.LT.U32.AND P0, PT, R7.reuse, 0x2, !P0 ;  /* 0x000000020700780c */ /* 0x040fe40004701070 */
[----:B0-----:R-:W-:Y:S01]  /*0890*/  ISETP.EQ.U32.AND P4, PT, R4, 0x1, PT ;  /* 0x000000010400780c */ /* 0x001fe20003f82070 */
[----:B------:R-:W0:Y:S02]  /*08a0*/  FENCE.VIEW.ASYNC.S ;  /* 0x00000000000073c6 */ /* 0x000e240000000000 */
[----:B0-----:R0:W1:Y:S01]  /*08b0*/  @!UP0 SYNCS.EXCH.64 URZ, [UR8+0xd0], UR4 ;  /* 0x0000d004083f85b2 */ /* 0x0010620008000100 */
[----:B------:R-:W-:Y:S02]  /*08c0*/  @P2 LEA.HI R2, R7, R7, RZ, 0x1 ;  /* 0x0000000707022211 */ /* 0x000fe400078f08ff */
[----:B------:R-:W-:Y:S02]  /*08d0*/  SEL R5, RZ, 0x1, !P0 ;  /* 0x00000001ff057807 */ /* 0x000fe40004000000 */
[----:B------:R-:W-:-:S04]  /*08e0*/  @P2 SHF.R.S32.HI R2, RZ, 0x1, R2 ;  /* 0x00000001ff022819 */ /* 0x000fc80000011402 */
[----:B------:R-:W-:-:S04]  /*08f0*/  @P2 ISETP.NE.AND P3, PT, R2, R3, PT ;  /* 0x000000030200220c */ /* 0x000fc80003f65270 */
[----:B------:R-:W-:Y:S01]  /*0900*/  @P2 SEL R6, RZ, 0x1, P3 ;  /* 0x00000001ff062807 */ /* 0x000fe20001800000 */
[----:B------:R0:W2:Y:S01]  /*0910*/  @!UP1 SYNCS.EXCH.64 URZ, [UR8+0xd8], UR4 ;  /* 0x0000d804083f95b2 */ /* 0x0000a20008000100 */
[----:B------:R-:W-:Y:S01]  /*0920*/  NOP ;  /* 0x0000000000007918 */ /* 0x000fe20000000000 */
[----:B------:R-:W-:Y:S06]  /*0930*/  @!P4 BRA `(.L_x_4) ;  /* 0x000000000008c947 */ /* 0x000fec0003800000 */
[----:B-12-4-:R-:W-:Y:S01]  /*0940*/  UCGABAR_ARV ;  /* 0x00000000000079c7 */ /* 0x016fe20008000000 */
[----:B------:R-:W-:Y:S05]  /*0950*/  BRA `(.L_x_5) ;  /* 0x0000000000047947 */ /* 0x000fea0003800000 */
.L_x_4:
[----:B-12-4-:R-:W-:Y:S01]  /*0960*/  NOP ;  /* 0x0000000000007918 */ /* 0x016fe20000000000 */
.L_x_5:
[----:B------:R-:W1:Y:S01]  /*0970*/  LDC R2, c[0x0][0x75c] ;  /* 0x0001d700ff027b82 */ /* 0x000e620000000800 */
[----:B------:R-:W-:Y:S01]  /*0980*/  IMAD.MOV.U32 R3, RZ, RZ, RZ ;  /* 0x000000ffff037224 */ /* 0x000fe200078e00ff */
[----:B-1----:R-:W-:Y:S01]  /*0990*/  ISETP.NE.AND P3, PT, R2, 0x1, PT ;  /* 0x000000010200780c */ /* 0x002fe20003f65270 */
[----:B------:R-:W-:-:S12]  /*09a0*/  IMAD.U32 R2, RZ, RZ, UR10 ;  /* 0x0000000aff027e24 */ /* 0x000fd8000f8e00ff */
[----:B------:R-:W1:Y:S01]  /*09b0*/  @P3 LDC R17, c[0x0][0x10] ;  /* 0x00000400ff113b82 */ /* 0x000e620000000800 */
[----:B------:R-:W-:Y:S02]  /*09c0*/  @P3 IMAD.MOV.U32 R11, RZ, RZ, RZ ;  /* 0x000000ffff0b3224 */ /* 0x000fe400078e00ff */
[----:B------:R-:W-:-:S05]  /*09d0*/  @P3 IMAD.MOV.U32 R9, RZ, RZ, RZ ;  /* 0x000000ffff093224 */ /* 0x000fca00078e00ff */
[----:B------:R-:W2:Y:S01]  /*09e0*/  @!P3 LDC R15, c[0x0][0xc] ;  /* 0x00000300ff0fbb82 */ /* 0x000ea20000000800 */
[----:B-1----:R-:W-:-:S04]  /*09f0*/  @P3 IMAD.WIDE.U32 R16, R17, UR10, R10 ;  /* 0x0000000a11103c25 */ /* 0x002fc8000f8e000a */
[----:B--2---:R-:W-:-:S04]  /*0a00*/  @!P3 IMAD.WIDE.U32 R14, R10, R15, R2 ;  /* 0x0000000f0a0eb225 */ /* 0x004fc800078e0002 */
[----:B------:R-:W-:Y:S02]  /*0a10*/  @P3 IMAD.MOV.U32 R2, RZ, RZ, R16 ;  /* 0x000000ffff023224 */ /* 0x000fe400078e0010 */
[----:B------:R-:W-:Y:S02]  /*0a20*/  @P3 IMAD.IADD R3, R17, 0x1, R9 ;  /* 0x0000000111033824 */ /* 0x000fe400078e0209 */
[----:B------:R-:W-:Y:S02]  /*0a30*/  @!P3 IMAD.MOV.U32 R2, RZ, RZ, R14 ;  /* 0x000000ffff02b224 */ /* 0x000fe400078e000e */
[----:B------:R-:W-:Y:S01]  /*0a40*/  @!P3 IMAD.MOV.U32 R3, RZ, RZ, R15 ;  /* 0x000000ffff03b224 */ /* 0x000fe200078e000f */
[----:B------:R-:W-:Y:S06]  /*0a50*/  @!P4 BRA `(.L_x_6) ;  /* 0x00000000000cc947 */ /* 0x000fec0003800000 */
[----:B------:R-:W-:Y:S01]  /*0a60*/  UCGABAR_WAIT ;  /* 0x0000000000007dc7 */ /* 0x000fe20008000000 */
[----:B------:R-:W-:Y:S01]  /*0a70*/  CCTL.IVALL ;  /* 0x00000000ff00798f */ /* 0x000fe20002000000 */
[----:B------:R-:W-:Y:S05]  /*0a80*/  BRA `(.L_x_7) ;  /* 0x0000000000047947 */ /* 0x000fea0003800000 */
.L_x_6:
[----:B------:R-:W-:Y:S06]  /*0a90*/  BAR.SYNC.DEFER_BLOCKING 0x0 ;  /* 0x0000000000007b1d */ /* 0x000fec0000010000 */
.L_x_7:
[----:B------:R-:W-:Y:S05]  /*0aa0*/  @!P1 BRA `(.L_x_8) ;  /* 0x0000009800e89947 */ /* 0x000fea0003800000 */
[----:B------:R-:W-:-:S06]  /*0ab0*/  UISETP.GT.U32.AND UP0, UPT, UR11, 0x1, UPT ;  /* 0x000000010b00788c */ /* 0x000fcc000bf04070 */
[----:B------:R-:W-:-:S13]  /*0ac0*/  PLOP3.LUT P0, PT, PT, PT, UP0, 0x80, 0x0 ;  /* 0x000000000000781c */ /* 0x000fda0003f0f008 */
[----:B0-----:R-:W-:Y:S05]  /*0ad0*/  @P0 EXIT ;  /* 0x000000000000094d */ /* 0x001fea0003800000 */
[----:B------:R-:W-:Y:S01]  /*0ae0*/  ULDC.64 UR4, c[0x0][0x750] ;  /* 0x0001d40000047ab9 */ /* 0x000fe20000000a00 */
[----:B------:R-:W-:Y:S01]  /*0af0*/  PRMT R14, RZ, 0x7610, R14 ;  /* 0x00007610ff0e7816 */ /* 0x000fe2000000000e */
[----:B------:R-:W-:Y:S01]  /*0b00*/  IMAD.MOV.U32 R12, RZ, RZ, -0x1 ;  /* 0xffffffffff0c7424 */ /* 0x000fe200078e00ff */
[----:B------:R-:W-:Y:S01]  /*0b10*/  ISETP.GE.U32.AND P0, PT, R2, UR4, PT ;  /* 0x0000000402007c0c */ /* 0x000fe2000bf06070 */
[----:B------:R-:W-:Y:S02]  /*0b20*/  IMAD.MOV.U32 R9, RZ, RZ, -0x1 ;  /* 0xffffffffff097424 */ /* 0x000fe400078e00ff */
[----:B------:R-:W-:Y:S01]  /*0b30*/  IMAD.MOV.U32 R4, RZ, RZ, -0x1 ;  /* 0xffffffffff047424 */ /* 0x000fe200078e00ff */
[----:B------:R-:W-:-:S13]  /*0b40*/  ISETP.GE.U32.AND.EX P0, PT, R3, UR5, PT, P0 ;  /* 0x0000000503007c0c */ /* 0x000fda000bf06100 */
[----:B------:R-:W-:Y:S05]  /*0b50*/  @P0 BRA `(.L_x_9) ;  /* 0x0000000400280947 */ /* 0x000fea0003800000 */
[----:B------:R-:W0:Y:S01]  /*0b60*/  LDC.64 R24, c[0x0][0x728] ;  /* 0x0001ca00ff187b82 */ /* 0x000e220000000a00 */
[----:B------:R-:W-:Y:S02]  /*0b70*/  IMAD.MOV.U32 R14, RZ, RZ, R2 ;  /* 0x000000ffff0e7224 */ /* 0x000fe400078e0002 */
[----:B------:R-:W-:-:S05]  /*0b80*/  IMAD.MOV.U32 R15, RZ, RZ, R3 ;  /* 0x000000ffff0f7224 */ /* 0x000fca00078e0003 */
[----:B------:R-:W1:Y:S08]  /*0b90*/  LDC R4, c[0x0][0x730] ;  /* 0x0001cc00ff047b82 */ /* 0x000e700000000800 */
[----:B------:R-:W2:Y:S01]  /*0ba0*/  LDC.64 R26, c[0x0][0x720] ;  /* 0x0001c800ff1a7b82 */ /* 0x000ea20000000a00 */
[----:B0-----:R-:W-:-:S04]  /*0bb0*/  ISETP.NE.U32.AND P0, PT, R24, RZ, PT ;  /* 0x000000ff1800720c */ /* 0x001fc80003f05070 */
[----:B------:R-:W-:-:S13]  /*0bc0*/  ISETP.NE.AND.EX P0, PT, R25, RZ, PT, P0 ;  /* 0x000000ff1900720c */ /* 0x000fda0003f05300 */
[----:B-12---:R-:W-:Y:S05]  /*0bd0*/  @!P0 BRA `(.L_x_10) ;  /* 0x0000000000288947 */ /* 0x006fea0003800000 */
[----:B------:R-:W0:Y:S02]  /*0be0*/  LDC R9, c[0x0][0x734] ;  /* 0x0001cd00ff097b82 */ /* 0x000e240000000800 */
[----:B0-----:R-:W-:-:S05]  /*0bf0*/  IADD3 R9, P0, R2, R9, RZ ;  /* 0x0000000902097210 */ /* 0x001fca0007f1e0ff */
[----:B------:R-:W-:-:S04]  /*0c00*/  IMAD.X R23, RZ, RZ, R3, P0 ;  /* 0x000000ffff177224 */ /* 0x000fc800000e0603 */
[----:B------:R-:W-:-:S04]  /*0c10*/  IMAD.WIDE.U32 R14, R23, R24, RZ ;  /* 0x00000018170e7225 */ /* 0x000fc800078e00ff */
[----:B------:R-:W-:-:S04]  /*0c20*/  IMAD.WIDE.U32 R16, P0, R9, R25, R14 ;  /* 0x0000001909107225 */ /* 0x000fc8000780000e */
[----:B------:R-:W-:-:S04]  /*0c30*/  IMAD.WIDE.U32 R14, R9, R24, RZ ;  /* 0x00000018090e7225 */ /* 0x000fc800078e00ff */
[----:B------:R-:W-:Y:S01]  /*0c40*/  IMAD.X R19, RZ, RZ, RZ, P0 ;  /* 0x000000ffff137224 */ /* 0x000fe200000e06ff */
[----:B------:R-:W-:Y:S01]  /*0c50*/  IADD3 RZ, P0, R15, R16, RZ ;  /* 0x000000100fff7210 */ /* 0x000fe20007f1e0ff */
[----:B------:R-:W-:-:S04]  /*0c60*/  IMAD.MOV.U32 R18, RZ, RZ, R17 ;  /* 0x000000ffff127224 */ /* 0x000fc800078e0011 */
[----:B------:R-:W-:-:S08]  /*0c70*/  IMAD.WIDE.U32.X R14, R23, R25, R18, P0 ;  /* 0x00000019170e7225 */ /* 0x000fd000000e0412 */
.L_x_10:
[----:B------:R-:W0:Y:S01]  /*0c80*/  LDC.64 R24, c[0x0][0x740] ;  /* 0x0001d000ff187b82 */ /* 0x000e220000000a00 */
[--C-:B------:R-:W-:Y:S01]  /*0c90*/  SHF.R.U64 R29, R14, R4, R15.reuse ;  /* 0x000000040e1d7219 */ /* 0x100fe2000000120f */
[----:B------:R-:W-:Y:S01]  /*0ca0*/  IMAD R20, R21, R20, R10 ;  /* 0x0000001415147224 */ /* 0x000fe200078e020a */
[----:B------:R-:W-:Y:S01]  /*0cb0*/  SHF.R.U32.HI R4, RZ, R4, R15 ;  /* 0x00000004ff047219 */ /* 0x000fe2000001160f */
[----:B------:R-:W-:Y:S01]  /*0cc0*/  IMAD.MOV.U32 R21, RZ, RZ, 0x1 ;  /* 0x00000001ff157424 */ /* 0x000fe200078e00ff */
[----:B------:R-:W-:-:S03]  /*0cd0*/  IADD3 R9, P0, RZ, -R29, RZ ;  /* 0x8000001dff097210 */ /* 0x000fc60007f1e0ff */
[----:B------:R-:W1:Y:S02]  /*0ce0*/  LDC R16, c[0x0][0x718] ;  /* 0x0001c600ff107b82 */ /* 0x000e640000000800 */
[----:B------:R-:W-:Y:S02]  /*0cf0*/  IMAD.X R11, RZ, RZ, ~R4, P0 ;  /* 0x000000ffff0b7224 */ /* 0x000fe400000e0e04 */
[----:B------:R-:W-:-:S04]  /*0d00*/  IMAD.WIDE.U32 R14, R9, R26, R2 ;  /* 0x0000001a090e7225 */ /* 0x000fc800078e0002 */
[----:B------:R-:W2:Y:S01]  /*0d10*/  LDC R18, c[0x0][0x708] ;  /* 0x0001c200ff127b82 */ /* 0x000ea20000000800 */
[----:B------:R-:W-:Y:S02]  /*0d20*/  IMAD R4, R11, R26, RZ ;  /* 0x0000001a0b047224 */ /* 0x000fe400078e02ff */
[----:B------:R-:W-:Y:S02]  /*0d30*/  IMAD.MOV.U32 R11, RZ, RZ, -0x1 ;  /* 0xffffffffff0b7424 */ /* 0x000fe400078e00ff */
[----:B------:R-:W-:-:S03]  /*0d40*/  IMAD R9, R9, R27, R4 ;  /* 0x0000001b09097224 */ /* 0x000fc600078e0204 */
[----:B------:R-:W3:Y:S01]  /*0d50*/  LDC R22, c[0x0][0x758] ;  /* 0x0001d600ff167b82 */ /* 0x000ee20000000800 */
[----:B------:R-:W-:Y:S01]  /*0d60*/  IMAD.IADD R9, R15, 0x1, R9 ;  /* 0x000000010f097824 */ /* 0x000fe200078e0209 */
[----:B0-----:R-:W-:-:S04]  /*0d70*/  ISETP.NE.U32.AND P0, PT, R24, RZ, PT ;  /* 0x000000ff1800720c */ /* 0x001fc80003f05070 */
[----:B------:R-:W-:Y:S02]  /*0d80*/  ISETP.NE.AND.EX P0, PT, R25, RZ, PT, P0 ;  /* 0x000000ff1900720c */ /* 0x000fe40003f05300 */
[----:B------:R-:W0:Y:S01]  /*0d90*/  LDC R23, c[0x0][0x700] ;  /* 0x0001c000ff177b82 */ /* 0x000e220000000800 */
[-CC-:B-1----:R-:W-:Y:S02]  /*0da0*/  SHF.R.U64 R12, R14, R16.reuse, R9.reuse ;  /* 0x000000100e0c7219 */ /* 0x182fe40000001209 */
[----:B------:R-:W-:-:S05]  /*0db0*/  SHF.R.U32.HI R9, RZ, R16, R9 ;  /* 0x00000010ff097219 */ /* 0x000fca0000011609 */
[----:B------:R-:W1:Y:S01]  /*0dc0*/  LDC R26, c[0x0][0x748] ;  /* 0x0001d200ff1a7b82 */ /* 0x000e620000000800 */
[-CC-:B--2---:R-:W-:Y:S02]  /*0dd0*/  SHF.R.U64 R30, R12, R18.reuse, R9.reuse ;  /* 0x000000120c1e7219 */ /* 0x184fe40000001209 */
[----:B------:R-:W-:-:S05]  /*0de0*/  SHF.R.U32.HI R9, RZ, R18, R9 ;  /* 0x00000012ff097219 */ /* 0x000fca0000011609 */
[----:B------:R-:W2:Y:S01]  /*0df0*/  LDC R27, c[0x0][0x738] ;  /* 0x0001ce00ff1b7b82 */ /* 0x000ea20000000800 */
[-CC-:B---3--:R-:W-:Y:S02]  /*0e00*/  SHF.R.U64 R18, R30, R22.reuse, R9.reuse ;  /* 0x000000161e127219 */ /* 0x188fe40000001209 */
[-C--:B------:R-:W-:Y:S02]  /*0e10*/  SHF.L.U32 R4, R11, R22.reuse, RZ ;  /* 0x000000160b047219 */ /* 0x080fe400000006ff */
[----:B------:R-:W-:Y:S01]  /*0e20*/  SHF.R.U32.HI R11, RZ, R22, R9 ;  /* 0x00000016ff0b7219 */ /* 0x000fe20000011609 */
[----:B------:R-:W-:Y:S01]  /*0e30*/  IMAD.MOV.U32 R10, RZ, RZ, R18 ;  /* 0x000000ffff0a7224 */ /* 0x000fe200078e0012 */
[----:B------:R-:W-:Y:S01]  /*0e40*/  LOP3.LUT R9, RZ, R4, RZ, 0x33, !PT ;  /* 0x00000004ff097212 */ /* 0x000fe200078e33ff */
[----:B------:R-:W3:Y:S01]  /*0e50*/  LDC R28, c[0x0][0x710] ;  /* 0x0001c400ff1c7b82 */ /* 0x000ee20000000800 */
[----:B------:R-:W-:Y:S05]  /*0e60*/  @!P0 BRA `(.L_x_11) ;  /* 0x0000000000288947 */ /* 0x000fea0003800000 */
[----:B------:R-:W4:Y:S02]  /*0e70*/  LDC R17, c[0x0][0x74c] ;  /* 0x0001d300ff117b82 */ /* 0x000f240000000800 */
[----:B----4-:R-:W-:-:S05]  /*0e80*/  IADD3 R17, P0, R18, R17, RZ ;  /* 0x0000001112117210 */ /* 0x010fca0007f1e0ff */
        /* <DEDUP_REMOVED lines=8> */
.L_x_11:
[----:B-1----:R-:W-:Y:S01]  /*0f10*/  SHF.R.U64 R10, R10, R26, R11 ;  /* 0x0000001a0a0a7219 */ /* 0x002fe2000000120b */
[----:B0-----:R-:W-:Y:S01]  /*0f20*/  VIADD R11, R23, 0xffffffff ;  /* 0xffffffff170b7836 */ /* 0x001fe20000000000 */
[----:B------:R-:W-:Y:S02]  /*0f30*/  SHF.L.U32 R4, R21, R22, RZ ;  /* 0x0000001615047219 */ /* 0x000fe400000006ff */
[----:B------:R-:W-:Y:S01]  /*0f40*/  LOP3.LUT R9, R30, R9, RZ, 0xc0, !PT ;  /* 0x000000091e097212 */ /* 0x000fe200078ec0ff */
[----:B------:R-:W-:Y:S01]  /*0f50*/  IMAD.MOV R14, RZ, RZ, -R10 ;  /* 0x000000ffff0e7224 */ /* 0x000fe200078e0a0a */
[----:B------:R-:W-:Y:S02]  /*0f60*/  SEL R13, R13, R20, !P3 ;  /* 0x000000140d0d7207 */ /* 0x000fe40005800000 */
[----:B------:R-:W-:Y:S01]  /*0f70*/  LOP3.LUT R11, R12, R11, RZ, 0xc0, !PT ;  /* 0x0000000b0c0b7212 */ /* 0x000fe200078ec0ff */
[----:B------:R-:W-:Y:S02]  /*0f80*/  IMAD R10, R4, R10, R9 ;  /* 0x0000000a040a7224 */ /* 0x000fe400078e0209 */
[----:B--2---:R-:W-:-:S02]  /*0f90*/  IMAD R4, R14, R27, R18 ;  /* 0x0000001b0e047224 */ /* 0x004fc400078e0212 */
[----:B---3--:R-:W-:Y:S02]  /*0fa0*/  IMAD R13, R10, R28, R13 ;  /* 0x0000001c0a0d7224 */ /* 0x008fe400078e020d */
[----:B------:R-:W-:Y:S02]  /*0fb0*/  IMAD R4, R4, R23, R11 ;  /* 0x0000001704047224 */ /* 0x000fe400078e020b */
[----:B------:R-:W-:-:S03]  /*0fc0*/  IMAD.MOV.U32 R14, RZ, RZ, 0x1 ;  /* 0x00000001ff0e7424 */ /* 0x000fc600078e00ff */
[----:B------:R-:W-:Y:S02]  /*0fd0*/  SEL R9, R4, R13, !P3 ;  /* 0x0000000d04097207 */ /* 0x000fe40005800000 */
[----:B------:R-:W-:Y:S01]  /*0fe0*/  SEL R12, R13, R4, !P3 ;  /* 0x000000040d0c7207 */ /* 0x000fe20005800000 */
[----:B------:R-:W-:-:S07]  /*0ff0*/  IMAD.MOV.U32 R4, RZ, RZ, R29 ;  /* 0x000000ffff047224 */ /* 0x000fce00078e001d */
.L_x_9:
[----:B------:R-:W-:-:S08]  /*1000*/  NOP ;  /* 0x0000000000007918 */ /* 0x000fd00000000000 */
[----:B------:R-:W0:Y:S02]  /*1010*/  USETMAXREG.TRY_ALLOC.CTAPOOL UP0, 0xe8 ;  /* 0x000000e8000079c8 */ /* 0x000e240008000600 */
[----:B0-----:R-:W-:-:S13]  /*1020*/  PLOP3.LUT P0, PT, PT, PT, UP0, 0x80, 0x0 ;  /* 0x000000000000781c */ /* 0x001fda0003f0f008 */
[----:B------:R-:W-:Y:S05]  /*1030*/  @!P0 BRA `(.L_x_9) ;  /* 0xfffffffc00f08947 */ /* 0x000fea000383ffff */
[----:B------:R-:W-:Y:S01]  /*1040*/  ULDC.64 UR4, c[0x0][0x698] ;  /* 0x0001a60000047ab9 */ /* 0x000fe20000000a00 */
[----:B------:R-:W-:Y:S01]  /*1050*/  ULDC.64 UR14, c[0x0][0x208] ;  /* 0x00008200000e7ab9 */ /* 0x000fe20000000a00 */
[----:B------:R-:W-:-:S04]  /*1060*/  ISETP.NE.U32.AND P0, PT, RZ, UR4, PT ;  /* 0x00000004ff007c0c */ /* 0x000fc8000bf05070 */
[----:B------:R-:W-:-:S13]  /*1070*/  ISETP.NE.AND.EX P0, PT, RZ, UR5, PT, P0 ;  /* 0x00000005ff007c0c */ /* 0x000fda000bf05300 */
[----:B------:R-:W-:Y:S05]  /*1080*/  @!P0 BRA `(.L_x_12) ;  /* 0x0000000000208947 */ /* 0x000fea0003800000 */
[----:B------:R-:W0:Y:S02]  /*1090*/  LDC.64 R10, c[0x0][0x698] ;  /* 0x0001a600ff0a7b82 */ /* 0x000e240000000a00 */
[----:B0-----:R-:W2:Y:S02]  /*10a0*/  LDG.E.64 R10, desc[UR14][R10.64] ;  /* 0x0000000e0a0a7981 */ /* 0x001ea4000c1e1b00 */
[----:B--2---:R-:W-:-:S04]  /*10b0*/  ISETP.NE.U32.AND P0, PT, R10, RZ, PT ;  /* 0x000000ff0a00720c */ /* 0x004fc80003f05070 */
[----:B------:R-:W-:-:S13]  /*10c0*/  ISETP.NE.AND.EX P0, PT, R11, RZ, PT, P0 ;  /* 0x000000ff0b00720c */ /* 0x000fda0003f05300 */
[----:B------:R-:W-:Y:S05]  /*10d0*/  @!P0 BRA `(.L_x_12) ;  /* 0x00000000000c8947 */ /* 0x000fea0003800000 */
[----:B------:R-:W2:Y:S02]  /*10e0*/  LD.E R10, desc[UR14][R10.64] ;  /* 0x0000000e0a0a7980 */ /* 0x000ea4000c101900 */
[----:B--2---:R-:W-:Y:S01]  /*10f0*/  R2UR UR17, R10 ;  /* 0x000000000a1172ca */ /* 0x004fe200000e0000 */
[----:B------:R-:W-:-:S14]  /*1100*/  BRA `(.L_x_13) ;  /* 0x0000000000247947 */ /* 0x000fdc0003800000 */
.L_x_12:
[----:B------:R-:W-:Y:S02]  /*1110*/  ULDC.64 UR4, c[0x0][0x688] ;  /* 0x0001a20000047ab9 */ /* 0x000fe40000000a00 */
[----:B------:R-:W-:-:S04]  /*1120*/  ISETP.NE.U32.AND P0, PT, RZ, UR4, PT ;  /* 0x00000004ff007c0c */ /* 0x000fc8000bf05070 */
[----:B------:R-:W-:-:S13]  /*1130*/  ISETP.NE.AND.EX P0, PT, RZ, UR5, PT, P0 ;  /* 0x00000005ff007c0c */ /* 0x000fda000bf05300 */
[----:B------:R-:W-:Y:S05]  /*1140*/  @!P0 BRA `(.L_x_14) ;  /* 0x0000000000108947 */ /* 0x000fea0003800000 */
[----:B------:R-:W0:Y:S02]  /*1150*/  LDC.64 R10, c[0x0][0x688] ;  /* 0x0001a200ff0a7b82 */ /* 0x000e240000000a00 */
[----:B0-----:R-:W2:Y:S02]  /*1160*/  LDG.E R10, desc[UR14][R10.64] ;  /* 0x0000000e0a0a7981 */ /* 0x001ea4000c1e1900 */
[----:B--2---:R-:W-:Y:S01]  /*1170*/  R2UR UR17, R10 ;  /* 0x000000000a1172ca */ /* 0x004fe200000e0000 */
[----:B------:R-:W-:-:S14]  /*1180*/  BRA `(.L_x_13) ;  /* 0x0000000000047947 */ /* 0x000fdc0003800000 */
.L_x_14:
[----:B------:R-:W-:-:S05]  /*1190*/  ULDC UR17, c[0x0][0x680] ;  /* 0x0001a00000117ab9 */ /* 0x000fca0000000800 */
.L_x_13:
[----:B------:R-:W-:Y:S02]  /*11a0*/  ULDC.64 UR4, c[0x0][0x6a0] ;  /* 0x0001a80000047ab9 */ /* 0x000fe40000000a00 */
        /* <DEDUP_REMOVED lines=11> */
.L_x_15:
        /* <DEDUP_REMOVED lines=8> */
.L_x_17:
[----:B------:R-:W-:-:S05]  /*12e0*/  ULDC UR18, c[0x0][0x684] ;  /* 0x0001a10000127ab9 */ /* 0x000fca0000000800 */
.L_x_16:
[----:B------:R-:W-:-:S13]  /*12f0*/  LOP3.LUT P0, RZ, R14, 0xff, RZ, 0xc0, !PT ;  /* 0x000000ff0eff7812 */ /* 0x000fda000780c0ff */
[----:B------:R-:W-:Y:S05]  /*1300*/  @!P0 EXIT ;  /* 0x000000000000894d */ /* 0x000fea0003800000 */
[----:B------:R-:W-:Y:S01]  /*1310*/  ULDC UR4, c[0x0][0x28c] ;  /* 0x0000a30000047ab9 */ /* 0x000fe20000000800 */
[----:B------:R-:W-:Y:S02]  /*1320*/  ULOP3.LUT UR19, UR6, 0x1, URZ, 0xfc, !UPT ;  /* 0x0000000106137892 */ /* 0x000fe4000f8efc3f */
[----:B------:R-:W-:-:S04]  /*1330*/  UIADD3 UR4, UR4, 0x3f, URZ ;  /* 0x0000003f04047890 */ /* 0x000fc8000fffe03f */
[----:B------:R-:W-:-:S04]  /*1340*/  USHF.R.S32.HI UR5, URZ, 0x1f, UR4 ;  /* 0x0000001f3f057899 */ /* 0x000fc80008011404 */
[----:B------:R-:W-:-:S03]  /*1350*/  ULEA.HI UR5, UR5, UR4, URZ, 0x6 ;  /* 0x0000000405057291 */ /* 0x000fc6000f8f303f */
[----:B------:R-:W-:Y:S01]  /*1360*/  UMOV UR4, URZ ;  /* 0x0000003f00047c82 */ /* 0x000fe20008000000 */
[----:B------:R-:W-:-:S03]  /*1370*/  USHF.R.S32.HI UR7, URZ, 0x6, UR5 ;  /* 0x000000063f077899 */ /* 0x000fc60008011405 */
[----:B------:R-:W-:-:S09]  /*1380*/  UMOV UR5, URZ ;  /* 0x0000003f00057c82 */ /* 0x000fd20008000000 */
.L_x_256:
[----:B------:R-:W-:Y:S02]  /*1390*/  LOP3.LUT R10, R0, 0x80, RZ, 0xc0, !PT ;  /* 0x00000080000a7812 */ /* 0x000fe400078ec0ff */
[----:B------:R-:W-:Y:S02]  /*13a0*/  CS2R R88, SRZ ;  /* 0x0000000000587805 */ /* 0x000fe4000001ff00 */
[----:B------:R-:W-:Y:S02]  /*13b0*/  CS2R R90, SRZ ;  /* 0x00000000005a7805 */ /* 0x000fe4000001ff00 */
[----:B------:R-:W-:Y:S02]  /*13c0*/  CS2R R92, SRZ ;  /* 0x00000000005c7805 */ /* 0x000fe4000001ff00 */
[----:B------:R-:W-:Y:S02]  /*13d0*/  SHF.R.U32.HI R11, RZ, 0x7, R10 ;  /* 0x00000007ff0b7819 */ /* 0x000fe4000001160a */
[----:B------:R-:W-:-:S02]  /*13e0*/  CS2R R94, SRZ ;  /* 0x00000000005e7805 */ /* 0x000fc4000001ff00 */
[----:B------:R-:W-:Y:S02]  /*13f0*/  VIMNMX R10, RZ, UR7, PT ;  /* 0x00000007ff0a7c48 */ /* 0x000fe4000bfe0100 */
[----:B------:R-:W-:Y:S02]  /*1400*/  CS2R R96, SRZ ;  /* 0x0000000000607805 */ /* 0x000fe4000001ff00 */
[----:B------:R-:W-:Y:S02]  /*1410*/  CS2R R98, SRZ ;  /* 0x0000000000627805 */ /* 0x000fe4000001ff00 */
[----:B------:R-:W-:Y:S01]  /*1420*/  CS2R R100, SRZ ;  /* 0x0000000000647805 */ /* 0x000fe2000001ff00 */
[----:B------:R-:W0:Y:S01]  /*1430*/  SHFL.IDX PT, R11, R11, RZ, 0x1f ;  /* 0x00001fff0b0b7589 */ /* 0x000e2200000e0000 */
[----:B------:R-:W-:Y:S02]  /*1440*/  IADD3 R10, -R10, UR7, RZ ;  /* 0x000000070a0a7c10 */ /* 0x000fe4000fffe1ff */
[----:B------:R-:W-:-:S02]  /*1450*/  CS2R R102, SRZ ;  /* 0x0000000000667805 */ /* 0x000fc4000001ff00 */
[----:B------:R-:W-:Y:S02]  /*1460*/  CS2R R104, SRZ ;  /* 0x0000000000687805 */ /* 0x000fe4000001ff00 */
[----:B------:R-:W-:Y:S02]  /*1470*/  CS2R R106, SRZ ;  /* 0x00000000006a7805 */ /* 0x000fe4000001ff00 */
[----:B------:R-:W-:Y:S02]  /*1480*/  ISETP.GE.AND P0, PT, R10, 0x1, PT ;  /* 0x000000010a00780c */ /* 0x000fe40003f06270 */
[----:B------:R-:W-:Y:S02]  /*1490*/  CS2R R108, SRZ ;  /* 0x00000000006c7805 */ /* 0x000fe4000001ff00 */
[----:B------:R-:W-:Y:S02]  /*14a0*/  CS2R R110, SRZ ;  /* 0x00000000006e7805 */ /* 0x000fe4000001ff00 */
[----:B------:R-:W-:-:S02]  /*14b0*/  CS2R R112, SRZ ;  /* 0x0000000000707805 */ /* 0x000fc4000001ff00 */
[----:B------:R-:W-:Y:S02]  /*14c0*/  CS2R R114, SRZ ;  /* 0x0000000000727805 */ /* 0x000fe4000001ff00 */
[----:B------:R-:W-:Y:S02]  /*14d0*/  CS2R R116, SRZ ;  /* 0x0000000000747805 */ /* 0x000fe4000001ff00 */
[----:B------:R-:W-:Y:S02]  /*14e0*/  CS2R R118, SRZ ;  /* 0x0000000000767805 */ /* 0x000fe4000001ff00 */
[----:B------:R-:W-:Y:S02]  /*14f0*/  CS2R R120, SRZ ;  /* 0x0000000000787805 */ /* 0x000fe4000001ff00 */
[----:B------:R-:W-:Y:S02]  /*1500*/  CS2R R122, SRZ ;  /* 0x00000000007a7805 */ /* 0x000fe4000001ff00 */
[----:B------:R-:W-:-:S02]  /*1510*/  CS2R R124, SRZ ;  /* 0x00000000007c7805 */ /* 0x000fc4000001ff00 */
[----:B------:R-:W-:Y:S02]  /*1520*/  CS2R R126, SRZ ;  /* 0x00000000007e7805 */ /* 0x000fe4000001ff00 */
[----:B------:R-:W-:Y:S02]  /*1530*/  CS2R R128, SRZ ;  /* 0x0000000000807805 */ /* 0x000fe4000001ff00 */
[----:B------:R-:W-:Y:S02]  /*1540*/  CS2R R130, SRZ ;  /* 0x0000000000827805 */ /* 0x000fe4000001ff00 */
[----:B------:R-:W-:Y:S02]  /*1550*/  CS2R R132, SRZ ;  /* 0x0000000000847805 */ /* 0x000fe4000001ff00 */
[----:B----4-:R-:W-:Y:S02]  /*1560*/  CS2R R134, SRZ ;  /* 0x0000000000867805 */ /* 0x010fe4000001ff00 */
[----:B------:R-:W-:-:S02]  /*1570*/  CS2R R136, SRZ ;  /* 0x0000000000887805 */ /* 0x000fc4000001ff00 */
[----:B------:R-:W-:Y:S02]  /*1580*/  CS2R R138, SRZ ;  /* 0x00000000008a7805 */ /* 0x000fe4000001ff00 */
[----:B------:R-:W-:Y:S02]  /*1590*/  CS2R R140, SRZ ;  /* 0x00000000008c7805 */ /* 0x000fe4000001ff00 */
[----:B------:R-:W-:Y:S02]  /*15a0*/  CS2R R142, SRZ ;  /* 0x00000000008e7805 */ /* 0x000fe4000001ff00 */
[----:B0-----:R-:W-:Y:S02]  /*15b0*/  R2UR UR8, R11 ;  /* 0x000000000b0872ca */ /* 0x001fe400000e0000 */
[----:B---3--:R-:W-:Y:S02]  /*15c0*/  CS2R R144, SRZ ;  /* 0x0000000000907805 */ /* 0x008fe4000001ff00 */
        /* <DEDUP_REMOVED lines=34> */
[----:B------:R-:W-:Y:S01]  /*17f0*/  CS2R R86, SRZ ;  /* 0x0000000000567805 */ /* 0x000fe2000001ff00 */
[----:B------:R-:W-:Y:S06]  /*1800*/  @!P0 BRA `(.L_x_18) ;  /* 0x0000000400308947 */ /* 0x000fec0003800000 */
[----:B------:R-:W0:Y:S01]  /*1810*/  S2UR UR11, SR_CgaCtaId ;  /* 0x00000000000b79c3 */ /* 0x000e220000008800 */
[----:B------:R-:W-:Y:S01]  /*1820*/  ULEA.HI UR9, UR8, UR8, URZ, 0x1 ;  /* 0x0000000808097291 */ /* 0x000fe2000f8f083f */
[----:B------:R-:W-:Y:S01]  /*1830*/  IMAD.U32 R17, RZ, RZ, UR4 ;  /* 0x00000004ff117e24 */ /* 0x000fe2000f8e00ff */
[----:B------:R-:W-:Y:S01]  /*1840*/  UMOV UR10, 0x400 ;  /* 0x00000400000a7882 */ /* 0x000fe20000000000 */
[----:B------:R-:W-:Y:S01]  /*1850*/  IMAD.U32 R11, RZ, RZ, UR5 ;  /* 0x00000005ff0b7e24 */ /* 0x000fe2000f8e00ff */
[----:B------:R-:W-:Y:S02]  /*1860*/  ULOP3.LUT UR9, UR9, 0x1ffffe, URZ, 0xc0, !UPT ;  /* 0x001ffffe09097892 */ /* 0x000fe4000f8ec03f */
[----:B------:R-:W-:Y:S02]  /*1870*/  UPLOP3.LUT UP0, UPT, UPT, UPT, UPT, 0x40, 0x0 ;  /* 0x000000000000789c */ /* 0x000fe40003f0e870 */
[----:B------:R-:W-:Y:S01]  /*1880*/  UIADD3 UR9, UR8, -UR9, URZ ;  /* 0x8000000908097290 */ /* 0x000fe2000fffe03f */
[----:B------:R-:W-:Y:S01]  /*1890*/  UMOV UR13, UR5 ;  /* 0x00000005000d7c82 */ /* 0x000fe20008000000 */
[----:B0-----:R-:W-:-:S04]  /*18a0*/  ULEA UR16, UR11, UR10, 0x18 ;  /* 0x0000000a0b107291 */ /* 0x001fc8000f8ec03f */
[----:B------:R-:W-:-:S04]  /*18b0*/  ULEA UR9, UR9, UR16, 0xb ;  /* 0x0000001009097291 */ /* 0x000fc8000f8e583f */
[----:B------:R-:W-:-:S04]  /*18c0*/  UIADD3 UR9, UR9, 0x180, URZ ;  /* 0x0000018009097890 */ /* 0x000fc8000fffe03f */
[----:B------:R-:W-:-:S04]  /*18d0*/  USHF.R.U32.HI UR9, URZ, 0x4, UR9 ;  /* 0x000000043f097899 */ /* 0x000fc80008011609 */
[----:B------:R-:W-:-:S12]  /*18e0*/  ULOP3.LUT UR12, UR9, 0x3fff, URZ, 0xc0, !UPT ;  /* 0x00003fff090c7892 */ /* 0x000fd8000f8ec03f */
.L_x_25:
[----:B------:R-:W-:-:S06]  /*18f0*/  UISETP.NE.AND UP1, UPT, UR19, 0x3, UPT ;  /* 0x000000031300788c */ /* 0x000fcc000bf25270 */
[----:B------:R-:W-:-:S13]  /*1900*/  PLOP3.LUT P1, PT, PT, PT, UP1, 0x80, 0x0 ;  /* 0x000000000000781c */ /* 0x000fda0003f2f018 */
[----:B0-----:R-:W-:Y:S05]  /*1910*/  @!P1 BRA `(.L_x_19) ;  /* 0x0000000000049947 */ /* 0x001fea0003800000 */
[----:B------:R-:W-:Y:S01]  /*1920*/  BPT.TRAP 0x1 ;  /* 0x000000040000795c */ /* 0x000fe20000300000 */
.L_x_19:
[----:B------:R-:W-:Y:S01]  /*1930*/  ULEA UR8, UR13, UR16, 0x3 ;  /* 0x000000100d087291 */ /* 0x000fe2000f8e183f */
[----:B------:R-:W-:-:S08]  /*1940*/  SHF.L.U32 R15, R17, 0x1f, RZ ;  /* 0x0000001f110f7819 */ /* 0x000fd000000006ff */
[----:B------:R0:W1:Y:S01]  /*1950*/  SYNCS.PHASECHK.TRANS64.TRYWAIT P0, [UR8], R15 ;  /* 0x0000000fff0075a7 */ /* 0x0000620008000148 */
[----:B------:R-:W-:Y:S05]  /*1960*/  @!P1 BRA `(.L_x_20) ;  /* 0x0000000000049947 */ /* 0x000fea0003800000 */
[----:B------:R-:W-:Y:S01]  /*1970*/  BPT.TRAP 0x1 ;  /* 0x000000040000795c */ /* 0x000fe20000300000 */
.L_x_20:
[C---:B------:R-:W-:Y:S02]  /*1980*/  IMAD.SHL.U32 R13, R0.reuse, 0x20, RZ ;  /* 0x00000020000d7824 */ /* 0x040fe400078e00ff */
[C---:B------:R-:W-:Y:S02]  /*1990*/  IMAD.SHL.U32 R14, R0.reuse, 0x200, RZ ;  /* 0x00000200000e7824 */ /* 0x040fe400078e00ff */
[----:B------:R-:W-:Y:S01]  /*19a0*/  IMAD.SHL.U32 R16, R0, 0x10, RZ ;  /* 0x0000001000107824 */ /* 0x000fe200078e00ff */
[----:B------:R-:W-:-:S04]  /*19b0*/  LOP3.LUT R13, R13, 0x1c00, RZ, 0xc0, !PT ;  /* 0x00001c000d0d7812 */ /* 0x000fc800078ec0ff */
[----:B------:R-:W-:Y:S01]  /*19c0*/  LOP3.LUT R13, R13, 0x200, R14, 0xf8, !PT ;  /* 0x000002000d0d7812 */ /* 0x000fe200078ef80e */
[----:B------:R-:W-:-:S03]  /*19d0*/  IMAD.U32 R14, RZ, RZ, UR13 ;  /* 0x0000000dff0e7e24 */ /* 0x000fc6000f8e00ff */
[----:B------:R-:W-:-:S04]  /*19e0*/  LOP3.LUT R13, R13, 0x1c0, R16, 0xf8, !PT ;  /* 0x000001c00d0d7812 */ /* 0x000fc800078ef810 */
[----:B------:R-:W-:-:S04]  /*19f0*/  LOP3.LUT R13, R13, 0x20, R16, 0xf8, !PT ;  /* 0x000000200d0d7812 */ /* 0x000fc800078ef810 */
[----:B------:R-:W-:-:S05]  /*1a00*/  SHF.R.U32.HI R13, RZ, 0x3, R13 ;  /* 0x00000003ff0d7819 */ /* 0x000fca000001160d */
[----:B------:R-:W-:Y:S01]  /*1a10*/  IMAD R13, R14, 0x800, R13 ;  /* 0x000008000e0d7824 */ /* 0x000fe200078e020d */
[----:B-1----:R-:W-:Y:S06]  /*1a20*/  @P0 BRA `(.L_x_21) ;  /* 0x0000000000080947 */ /* 0x002fec0003800000 */
[----:B------:R-:W1:Y:S02]  /*1a30*/  SYNCS.PHASECHK.TRANS64.TRYWAIT P0, [UR8], R15 ;  /* 0x0000000fff0075a7 */ /* 0x000e640008000148 */
[----:B-1----:R-:W-:Y:S05]  /*1a40*/  @!P0 BRA `(.L_x_22) ;  /* 0x000000a400c88947 */ /* 0x002fea0003800000 */
.L_x_21:
[----:B------:R-:W-:Y:S01]  /*1a50*/  LDS R152, [R13+UR16+0x30180] ;  /* 0x030180100d987984 */ /* 0x000fe20008000800 */
[----:B------:R-:W-:Y:S02]  /*1a60*/  UIADD3 UR8, UR16, 0x18180, URZ ;  /* 0x0001818010087890 */ /* 0x000fe4000fffe03f */
[----:B------:R-:W-:Y:S01]  /*1a70*/  ULOP3.LUT UR9, UR12, 0x10000, URZ, 0xfc, !UPT ;  /* 0x000100000c097892 */ /* 0x000fe2000f8efc3f */
[----:B------:R-:W2:Y:S01]  /*1a80*/  LDS R153, [R13+UR16+0x30580] ;  /* 0x030580100d997984 */ /* 0x000ea20008000800 */
[----:B------:R-:W-:Y:S01]  /*1a90*/  USHF.R.U32.HI UR8, URZ, 0x4, UR8 ;  /* 0x000000043f087899 */ /* 0x000fe20008011608 */
[----:B------:R-:W-:-:S03]  /*1aa0*/  UMOV UR11, 0x80000020 ;  /* 0x80000020000b7882 */ /* 0x000fc60000000000 */
[----:B------:R-:W-:-:S04]  /*1ab0*/  ULOP3.LUT UR8, UR8, 0x3fff, URZ, 0xc0, !UPT ;  /* 0x00003fff08087892 */ /* 0x000fc8000f8ec03f */
[----:B------:R-:W-:Y:S02]  /*1ac0*/  ULOP3.LUT UR10, UR8, 0x10000, URZ, 0xfc, !UPT ;  /* 0x00010000080a7892 */ /* 0x000fe4000f8efc3f */
[----:B------:R-:W-:Y:S02]  /*1ad0*/  ULEA UR8, UR13, UR9, 0x9 ;  /* 0x000000090d087291 */ /* 0x000fe4000f8e483f */
[----:B------:R-:W-:Y:S01]  /*1ae0*/  ULEA UR10, UR13, UR10, 0x9 ;  /* 0x0000000a0d0a7291 */ /* 0x000fe2000f8e483f */
[----:B------:R-:W-:Y:S01]  /*1af0*/  UMOV UR9, 0xc0000010 ;  /* 0xc000001000097882 */ /* 0x000fe20000000000 */
[----:B--2---:R-:W-:-:S07]  /*1b00*/  WARPGROUP.ARRIVE ;  /* 0x00000000000079c5 */ /* 0x004fce0000000000 */
[----:B------:R-:W-:Y:S01]  /*1b10*/  IGMMA.SP.64x128x64.S8.S8 R88, gdesc[UR8], R88, UP0, R152 ;  /* 0x03809800085879f1 */ /* 0x000fe2000bf41258 */
[----:B------:R-:W-:Y:S01]  /*1b20*/  UIADD3 UR8, UR8, 0x100, URZ ;  /* 0x0000010008087890 */ /* 0x000fe2000fffe03f */
[----:B------:R-:W-:-:S08]  /*1b30*/  UMOV UR9, 0xc0000010 ;  /* 0xc000001000097882 */ /* 0x000fd00000000000 */
[----:B------:R-:W-:Y:S03]  /*1b40*/  IGMMA.SP.64x128x64.S8.S8 R24, gdesc[UR8], R24, UP0, R153, gsb0 ;  /* 0x03809900081879f1 */ /* 0x000fe6000b841218 */
[----:B------:R-:W-:Y:S02]  /*1b50*/  WARPGROUP.DEPBAR.LE gsb0, 0x0 ;  /* 0x00008000000079c5 */ /* 0x000fe40000010000 */
[----:B------:R-:W-:Y:S05]  /*1b60*/  @!P1 BRA `(.L_x_23) ;  /* 0x0000000000049947 */ /* 0x000fea0003800000 */
[----:B------:R-:W-:Y:S01]  /*1b70*/  BPT.TRAP 0x1 ;  /* 0x000000040000795c */ /* 0x000fe20000300000 */
.L_x_23:
[----:B------:R-:W-:Y:S01]  /*1b80*/  LOP3.LUT P0, RZ, R6, R5, RZ, 0xc0, !PT ;  /* 0x0000000506ff7212 */ /* 0x000fe2000780c0ff */
[----:B------:R-:W-:-:S12]  /*1b90*/  UISETP.GT.U32.AND UP0, UPT, UR6, 0x1, UPT ;  /* 0x000000010600788c */ /* 0x000fd8000bf04070 */
[----:B------:R-:W-:-:S05]  /*1ba0*/  @P0 LEA R13, R11, UR16, 0x3 ;  /* 0x000000100b0d0c11 */ /* 0x000fca000f8e18ff */
[----:B-1----:R-:W-:-:S05]  /*1bb0*/  @P0 VIADD R14, R13, 0x60 ;  /* 0x000000600d0e0836 */ /* 0x002fca0000000000 */
[----:B------:R-:W-:-:S04]  /*1bc0*/  @P0 PRMT R14, R7, 0x654, R14 ;  /* 0x00000654070e0816 */ /* 0x000fc8000000000e */
[----:B------:R1:W-:Y:S01]  /*1bd0*/  @P0 SYNCS.ARRIVE.TRANS64.RED.A1T0 RZ, [R14+URZ], RZ ;  /* 0x000000ff0eff09a7 */ /* 0x0003e2000810043f */
[----:B------:R-:W-:-:S13]  /*1be0*/  PLOP3.LUT P0, PT, PT, PT, UP0, 0x80, 0x0 ;  /* 0x000000000000781c */ /* 0x000fda0003f0f008 */
[----:B-1----:R-:W-:Y:S05]  /*1bf0*/  @P0 BRA `(.L_x_24) ;  /* 0x0000000000040947 */ /* 0x002fea0003800000 */
[----:B------:R-:W-:Y:S01]  /*1c00*/  BPT.TRAP 0x1 ;  /* 0x000000040000795c */ /* 0x000fe20000300000 */
.L_x_24:
[----:B------:R-:W-:Y:S01]  /*1c10*/  UIADD3 UR13, UR13, 0x1, URZ ;  /* 0x000000010d0d7890 */ /* 0x000fe2000fffe03f */
[C---:B------:R-:W-:Y:S01]  /*1c20*/  ISETP.GT.AND P1, PT, R10.reuse, 0x1, PT ;  /* 0x000000010a00780c */ /* 0x040fe20003f24270 */
[----:B------:R-:W-:Y:S02]  /*1c30*/  VIADD R11, R11, 0x1 ;  /* 0x000000010b0b7836 */ /* 0x000fe40000000000 */
[----:B------:R-:W-:Y:S01]  /*1c40*/  UISETP.NE.AND UP0, UPT, UR13, 0xc, UPT ;  /* 0x0000000c0d00788c */ /* 0x000fe2000bf05270 */
[----:B------:R-:W-:Y:S02]  /*1c50*/  VIADD R10, R10, 0xffffffff ;  /* 0xffffffff0a0a7836 */ /* 0x000fe40000000000 */
[C---:B------:R-:W-:Y:S01]  /*1c60*/  ISETP.NE.AND P0, PT, R11.reuse, 0xc, PT ;  /* 0x0000000c0b00780c */ /* 0x040fe20003f05270 */
[----:B------:R-:W-:Y:S02]  /*1c70*/  USEL UR8, URZ, 0x1, UP0 ;  /* 0x000000013f087887 */ /* 0x000fe40008000000 */
[----:B------:R-:W-:Y:S01]  /*1c80*/  USEL UR13, UR13, URZ, UP0 ;  /* 0x0000003f0d0d7287 */ /* 0x000fe20008000000 */
[----:B------:R-:W-:Y:S01]  /*1c90*/  SEL R11, R11, RZ, P0 ;  /* 0x000000ff0b0b7207 */ /* 0x000fe20000000000 */
[----:B------:R-:W-:-:S02]  /*1ca0*/  UPLOP3.LUT UP0, UPT, UPT, UPT, UPT, 0x80, 0x0 ;  /* 0x000000000000789c */ /* 0x000fc40003f0f070 */
[----:B------:R-:W-:Y:S01]  /*1cb0*/  LOP3.LUT R17, R17, UR8, RZ, 0x3c, !PT ;  /* 0x0000000811117c12 */ /* 0x000fe2000f8e3cff */
[----:B------:R-:W-:Y:S08]  /*1cc0*/  @P1 BRA `(.L_x_25) ;  /* 0xfffffffc00081947 */ /* 0x000ff0000383ffff */
.L_x_18:
[----:B------:R-:W-:Y:S01]  /*1cd0*/  LOP3.LUT R10, R0, 0x60, RZ, 0xc0, !PT ;  /* 0x00000060000a7812 */ /* 0x000fe200078ec0ff */
[----:B------:R-:W-:Y:S01]  /*1ce0*/  UIADD3 UR5, UR7, UR5, URZ ;  /* 0x0000000507057290 */ /* 0x000fe2000fffe03f */
[----:B------:R-:W-:Y:S01]  /*1cf0*/  SHF.R.U32.HI R11, RZ, 0x2, R0 ;  /* 0x00000002ff0b7819 */ /* 0x000fe20000011600 */
[----:B------:R-:W-:Y:S01]  /*1d00*/  ULDC UR11, c[0x0][0x284] ;  /* 0x0000a100000b7ab9 */ /* 0x000fe20000000800 */
[----:B------:R-:W-:Y:S01]  /*1d10*/  SHF.R.U32.HI R10, RZ, 0x5, R10 ;  /* 0x00000005ff0a7819 */ /* 0x000fe2000001160a */
[----:B------:R-:W-:Y:S01]  /*1d20*/  UISETP.GT.U32.AND UP0, UPT, UR5, 0xb, UPT ;  /* 0x0000000b0500788c */ /* 0x000fe2000bf04070 */
[----:B------:R-:W-:Y:S01]  /*1d30*/  LOP3.LUT R11, R11, 0x7, RZ, 0xc0, !PT ;  /* 0x000000070b0b7812 */ /* 0x000fe200078ec0ff */
[----:B------:R-:W-:Y:S01]  /*1d40*/  UISETP.GE.U32.AND UP1, UPT, UR7, 0xc, UPT ;  /* 0x0000000c0700788c */ /* 0x000fe2000bf26070 */
[----:B------:R-:W-:Y:S01]  /*1d50*/  SHF.R.U32.HI R14, RZ, 0x1, R0 ;  /* 0x00000001ff0e7819 */ /* 0x000fe20000011600 */
[----:B------:R-:W-:Y:S01]  /*1d60*/  IMAD.SHL.U32 R16, R10, 0x10, RZ ;  /* 0x000000100a107824 */ /* 0x000fe200078e00ff */
[----:B------:R-:W-:Y:S01]  /*1d70*/  UISETP.LT.U32.AND UP0, UPT, UR7, 0xc, UP0 ;  /* 0x0000000c0700788c */ /* 0x000fe20008701070 */
[----:B------:R-:W-:Y:S01]  /*1d80*/  SHF.R.S32.HI R20, RZ, 0x1f, R4 ;  /* 0x0000001fff147819 */ /* 0x000fe20000011404 */
[----:B------:R-:W-:Y:S01]  /*1d90*/  ULDC.64 UR12, c[0x0][0x6d0] ;  /* 0x0001b400000c7ab9 */ /* 0x000fe20000000a00 */
[----:B------:R-:W-:Y:S01]  /*1da0*/  UIMAD.WIDE.U32 UR8, UR5, -0x55555555, URZ ;  /* 0xaaaaaaab050878a5 */ /* 0x000fe2000f8e003f */
[--C-:B------:R-:W-:Y:S01]  /*1db0*/  LOP3.LUT R13, R16, 0xfffffff0, R11.reuse, 0xe2, !PT ;  /* 0xfffffff0100d7812 */ /* 0x100fe200078ee20b */
[----:B------:R-:W-:Y:S01]  /*1dc0*/  IMAD R11, R10, -0x10, -R11 ;  /* 0xfffffff00a0b7824 */ /* 0x000fe200078e0a0b */
[----:B------:R-:W1:Y:S01]  /*1dd0*/  LDC R16, c[0x0][0x288] ;  /* 0x0000a200ff107b82 */ /* 0x000e620000000800 */
[----:B------:R-:W-:Y:S01]  /*1de0*/  LOP3.LUT R10, R8, 0x1, RZ, 0xc0, !PT ;  /* 0x00000001080a7812 */ /* 0x000fe200078ec0ff */
[----:B------:R-:W-:Y:S01]  /*1df0*/  USEL UR10, URZ, 0x1, !UP0 ;  /* 0x000000013f0a7887 */ /* 0x000fe2000c000000 */
[----:B------:R-:W-:Y:S01]  /*1e00*/  LOP3.LUT R13, R13, 0x40, R14, 0xf8, !PT ;  /* 0x000000400d0d7812 */ /* 0x000fe200078ef80e */
[----:B------:R-:W-:Y:S01]  /*1e10*/  IMAD.SHL.U32 R14, R12, 0x100, RZ ;  /* 0x000001000c0e7824 */ /* 0x000fe200078e00ff */
[----:B------:R-:W-:Y:S01]  /*1e20*/  LOP3.LUT R12, R0, 0x3, RZ, 0xc0, !PT ;  /* 0x00000003000c7812 */ /* 0x000fe200078ec0ff */
[----:B0-----:R-:W-:Y:S01]  /*1e30*/  IMAD R15, R10, -0x40, R11 ;  /* 0xffffffc00a0f7824 */ /* 0x001fe200078e020b */
[----:B------:R-:W-:Y:S01]  /*1e40*/  USHF.R.U32.HI UR8, URZ, 0x3, UR9 ;  /* 0x000000033f087899 */ /* 0x000fe20008011609 */
[----:B------:R-:W-:Y:S01]  /*1e50*/  IMAD R11, R20, UR12, RZ ;  /* 0x0000000c140b7c24 */ /* 0x000fe2000f8e02ff */
[----:B------:R-:W-:Y:S01]  /*1e60*/  LOP3.LUT R154, R13, R14, RZ, 0xfc, !PT ;  /* 0x0000000e0d9a7212 */ /* 0x000fe200078efcff */
[----:B------:R-:W-:Y:S01]  /*1e70*/  IMAD.SHL.U32 R13, R9, 0x80, RZ ;  /* 0x00000080090d7824 */ /* 0x000fe200078e00ff */
[----:B------:R-:W-:Y:S01]  /*1e80*/  ULOP3.LUT UR4, UR4, UR10, URZ, 0x3c, !UPT ;  /* 0x0000000a04047292 */ /* 0x000fe2000f8e3c3f */
[----:B------:R-:W-:Y:S01]  /*1e90*/  IMAD R17, R4, UR13, R11 ;  /* 0x0000000d04117c24 */ /* 0x000fe2000f8e020b */
[----:B------:R-:W-:Y:S01]  /*1ea0*/  SHF.R.S32.HI R155, RZ, 0x1f, R154 ;  /* 0x0000001fff9b7819 */ /* 0x000fe2000001149a */
[----:B------:R-:W-:Y:S01]  /*1eb0*/  UIMAD UR5, UR8, -0xc, UR5 ;  /* 0xfffffff4080578a4 */ /* 0x000fe2000f8e0205 */
[----:B------:R-:W-:-:S02]  /*1ec0*/  WARPGROUP.DEPBAR.LE gsb0, 0x0 ;  /* 0x00008000000079c5 */ /* 0x000fc40000010000 */
[----:B------:R-:W-:Y:S01]  /*1ed0*/  @UP1 ULOP3.LUT UR4, UR4, 0x1, UR8, 0x78, !UPT ;  /* 0x0000000104041892 */ /* 0x000fe2000f8e7808 */
[----:B------:R-:W-:-:S04]  /*1ee0*/  IMAD.WIDE.U32 R10, R4, UR12, R154 ;  /* 0x0000000c040a7c25 */ /* 0x000fc8000f8e009a */
[----:B------:R-:W-:Y:S01]  /*1ef0*/  IMAD.IADD R17, R11, 0x1, R17 ;  /* 0x000000010b117824 */ /* 0x000fe200078e0211 */
[----:B-1----:R-:W-:Y:S01]  /*1f00*/  ISETP.GE.AND P0, PT, R13, R16, PT ;  /* 0x000000100d00720c */ /* 0x002fe20003f06270 */
[----:B------:R-:W-:Y:S02]  /*1f10*/  IMAD R12, R12, -0x2, R16 ;  /* 0xfffffffe0c0c7824 */ /* 0x000fe400078e0210 */
[----:B------:R-:W-:Y:S01]  /*1f20*/  IMAD.MOV.U32 R16, RZ, RZ, R10 ;  /* 0x000000ffff107224 */ /* 0x000fe200078e000a */
[----:B------:R-:W-:Y:S01]  /*1f30*/  ISETP.GE.OR P0, PT, R14, UR11, P0 ;  /* 0x0000000b0e007c0c */ /* 0x000fe20008706670 */
[----:B------:R-:W-:Y:S01]  /*1f40*/  IMAD.IADD R13, R12, 0x1, -R13 ;  /* 0x000000010c0d7824 */ /* 0x000fe200078e0a0d */
[----:B------:R-:W-:Y:S01]  /*1f50*/  IADD3 R14, -R14, UR11, R15 ;  /* 0x0000000b0e0e7c10 */ /* 0x000fe2000fffe10f */
[----:B------:R-:W-:-:S10]  /*1f60*/  IMAD.MOV.U32 R12, RZ, RZ, -0x1 ;  /* 0xffffffffff0c7424 */ /* 0x000fd400078e00ff */
[----:B------:R-:W-:Y:S05]  /*1f70*/  @P0 BRA `(.L_x_26) ;  /* 0x0000008000100947 */ /* 0x000fea0003800000 */
[----:B------:R-:W0:Y:S01]  /*1f80*/  LDC.64 R152, c[0x0][0x6c8] ;  /* 0x0001b200ff987b82 */ /* 0x000e220000000a00 */
[----:B------:R-:W-:Y:S01]  /*1f90*/  ISETP.NE.AND P1, PT, RZ, UR18, PT ;  /* 0x00000012ff007c0c */ /* 0x000fe2000bf25270 */
[----:B------:R-:W-:Y:S01]  /*1fa0*/  IMAD.WIDE R18, R9, 0x80, RZ ;  /* 0x0000008009127825 */ /* 0x000fe200078e02ff */
[----:B------:R-:W-:Y:S01]  /*1fb0*/  ISETP.GT.AND P2, PT, R14, RZ, PT ;  /* 0x000000ff0e00720c */ /* 0x000fe20003f44270 */
[----:B------:R-:W-:Y:S02]  /*1fc0*/  BSSY B0, `(.L_x_26) ;  /* 0x00007ff000007945 */ /* 0x000fe40003800000 */
[----:B------:R-:W-:Y:S01]  /*1fd0*/  IMAD.SHL.U32 R11, R0, 0x2, RZ ;  /* 0x00000002000b7824 */ /* 0x000fe200078e00ff */
[----:B------:R-:W-:-:S04]  /*1fe0*/  ISETP.GT.AND P0, PT, R13, RZ, P2 ;  /* 0x000000ff0d00720c */ /* 0x000fc80001704270 */
[----:B------:R-:W-:Y:S01]  /*1ff0*/  LOP3.LUT R11, R18, 0x6, R11, 0xf8, !PT ;  /* 0x00000006120b7812 */ /* 0x000fe200078ef80b */
[----:B0-----:R-:W-:-:S04]  /*2000*/  IMAD R10, R19, R152, RZ ;  /* 0x00000098130a7224 */ /* 0x001fc800078e02ff */
[----:B------:R-:W-:-:S04]  /*2010*/  IMAD.WIDE.U32 R160, R11, R152, R16 ;  /* 0x000000980ba07225 */ /* 0x000fc800078e0010 */
[----:B------:R-:W-:-:S04]  /*2020*/  IMAD R9, R11, R153, R10 ;  /* 0x000000990b097224 */ /* 0x000fc800078e020a */
[----:B------:R-:W-:Y:S01]  /*2030*/  IMAD.IADD R163, R161, 0x1, R9 ;  /* 0x00000001a1a37824 */ /* 0x000fe200078e0209 */
[----:B------:R-:W-:Y:S06]  /*2040*/  @!P1 BRA `(.L_x_27) ;  /* 0x0000006000c09947 */ /* 0x000fec0003800000 */
[----:B------:R-:W0:Y:S01]  /*2050*/  LDC.64 R22, c[0x0][0x6b0] ;  /* 0x0001ac00ff167b82 */ /* 0x000e220000000a00 */
[----:B------:R-:W-:Y:S01]  /*2060*/  ULDC.64 UR8, c[0x0][0x6b8] ;  /* 0x0001ae0000087ab9 */ /* 0x000fe20000000a00 */
[----:B------:R-:W-:Y:S01]  /*2070*/  ULDC.64 UR10, c[0x0][0x6a8] ;  /* 0x0001aa00000a7ab9 */ /* 0x000fe20000000a00 */
[----:B------:R-:W-:Y:S01]  /*2080*/  IMAD R9, R20, UR8, RZ ;  /* 0x0000000814097c24 */ /* 0x000fe2000f8e02ff */
[----:B------:R-:W-:Y:S01]  /*2090*/  ULDC.64 UR12, c[0x0][0x6c0] ;  /* 0x0001b000000c7ab9 */ /* 0x000fe20000000a00 */
[----:B------:R-:W-:-:S03]  /*20a0*/  IMAD.WIDE.U32 R20, R4, UR8, R154 ;  /* 0x0000000804147c25 */ /* 0x000fc6000f8e009a */
[----:B------:R-:W1:Y:S01]  /*20b0*/  LDC.64 R158, c[0x0][0x6b0] ;  /* 0x0001ac00ff9e7b82 */ /* 0x000e620000000a00 */
[----:B------:R-:W-:Y:S02]  /*20c0*/  IMAD R10, R4, UR9, R9 ;  /* 0x00000009040a7c24 */ /* 0x000fe4000f8e0209 */
[----:B0-----:R-:W-:Y:S02]  /*20d0*/  IMAD R18, R19, R22, RZ ;  /* 0x0000001613127224 */ /* 0x001fe400078e02ff */
[----:B------:R-:W-:Y:S02]  /*20e0*/  IMAD.IADD R19, R21, 0x1, R10 ;  /* 0x0000000115137824 */ /* 0x000fe400078e020a */
[----:B------:R-:W-:Y:S02]  /*20f0*/  IMAD R9, R11, R23, R18 ;  /* 0x000000170b097224 */ /* 0x000fe400078e0212 */
[----:B------:R-:W-:-:S04]  /*2100*/  IMAD.MOV.U32 R18, RZ, RZ, R20 ;  /* 0x000000ffff127224 */ /* 0x000fc800078e0014 */
[----:B------:R-:W-:-:S04]  /*2110*/  IMAD.WIDE.U32 R16, R11, R22, R18 ;  /* 0x000000160b107225 */ /* 0x000fc800078e0012 */
[----:B------:R-:W-:Y:S01]  /*2120*/  IMAD.IADD R15, R17, 0x1, R9 ;  /* 0x00000001110f7824 */ /* 0x000fe200078e0209 */
[----:B------:R-:W-:-:S04]  /*2130*/  LEA R156, P1, R16, UR10, 0x2 ;  /* 0x0000000a109c7c11 */ /* 0x000fc8000f8210ff */
[----:B------:R-:W-:-:S05]  /*2140*/  LEA.HI.X R157, R16, UR11, R15, 0x2, P1 ;  /* 0x0000000b109d7c11 */ /* 0x000fca00088f140f */
[----:B------:R0:W2:Y:S01]  /*2150*/  @P0 LDG.E.LTC128B R15, desc[UR14][R156.64] ;  /* 0x0000000e9c0f0981 */ /* 0x0000a2000c1e1920 */
[C---:B------:R-:W-:Y:S01]  /*2160*/  LEA R172, P1, R160.reuse, UR12, 0x2 ;  /* 0x0000000ca0ac7c11 */ /* 0x040fe2000f8210ff */
[----:B-1----:R-:W-:Y:S01]  /*2170*/  IMAD.WIDE.U32 R164, R11, R22, R158 ;  /* 0x000000160ba47225 */ /* 0x002fe200078e009e */
[----:B------:R-:W-:Y:S02]  /*2180*/  BSSY B1, `(.L_x_28) ;  /* 0x0000010000017945 */ /* 0x000fe40003800000 */
[----:B------:R-:W-:Y:S01]  /*2190*/  LEA.HI.X R173, R160, UR13, R163, 0x2, P1 ;  /* 0x0000000da0ad7c11 */ /* 0x000fe200088f14a3 */
[----:B------:R-:W-:Y:S01]  /*21a0*/  IMAD.IADD R169, R9, 0x1, R165 ;  /* 0x0000000109a97824 */ /* 0x000fe200078e02a5 */
[----:B------:R-:W-:Y:S02]  /*21b0*/  ISETP.GT.AND P1, PT, R13, 0x1, P2 ;  /* 0x000000010d00780c */ /* 0x000fe40001724270 */
[----:B------:R-:W-:Y:S01]  /*21c0*/  LEA R162, P4, R152, R172, 0x2 ;  /* 0x000000ac98a27211 */ /* 0x000fe200078810ff */
[----:B0-----:R-:W-:-:S04]  /*21d0*/  IMAD.WIDE.U32 R156, R11, R22, R154 ;  /* 0x000000160b9c7225 */ /* 0x001fc800078e009a */
[----:B------:R-:W-:Y:S02]  /*21e0*/  IMAD.IADD R161, R9, 0x1, R157 ;  /* 0x0000000109a17824 */ /* 0x000fe400078e029d */
[----:B--2---:R-:W-:-:S04]  /*21f0*/  IMAD R17, R15, UR18, RZ ;  /* 0x000000120f117c24 */ /* 0x004fc8000f8e02ff */
[----:B------:R-:W-:Y:S01]  /*2200*/  IMAD R163, R88, UR17, R17 ;  /* 0x0000001158a37c24 */ /* 0x000fe2000f8e0211 */
[----:B------:R-:W-:-:S04]  /*2210*/  IADD3 R17, P5, R20, R164, RZ ;  /* 0x000000a414117210 */ /* 0x000fc80007fbe0ff */
[----:B------:R0:W-:Y:S01]  /*2220*/  @P0 STG.E desc[UR14][R172.64], R163 ;  /* 0x000000a3ac000986 */ /* 0x0001e2000c10190e */
[----:B------:R-:W-:Y:S01]  /*2230*/  IMAD.X R88, R169, 0x1, R19, P5 ;  /* 0x00000001a9587824 */ /* 0x000fe200028e0613 */
[----:B------:R-:W-:-:S04]  /*2240*/  LEA R16, P6, R17, UR10, 0x2 ;  /* 0x0000000a11107c11 */ /* 0x000fc8000f8c10ff */
[----:B------:R-:W-:Y:S01]  /*2250*/  LEA.HI.X R17, R17, UR11, R88, 0x2, P6 ;  /* 0x0000000b11117c11 */ /* 0x000fe2000b0f1458 */
[----:B------:R-:W-:Y:S08]  /*2260*/  @!P1 BRA `(.L_x_29) ;  /* 0x0000000000049947 */ /* 0x000ff00003800000 */
[----:B------:R1:W5:Y:S02]  /*2270*/  LDG.E.LTC128B R15, desc[UR14][R16.64] ;  /* 0x0000000e100f7981 */ /* 0x000364000c1e1920 */
.L_x_29:
[----:B------:R-:W-:Y:S05]  /*2280*/  BSYNC B1 ;  /* 0x0000000000017941 */ /* 0x000fea0003800000 */
.L_x_28:
[----:B-----5:R-:W-:Y:S01]  /*2290*/  IMAD R88, R15, UR18, RZ ;  /* 0x000000120f587c24 */ /* 0x020fe2000f8e02ff */
[----:B0-----:R-:W-:Y:S01]  /*22a0*/  LEA.HI.X R163, R152, R173, R153, 0x2, P4 ;  /* 0x000000ad98a37211 */ /* 0x001fe200020f1499 */
[----:B-1----:R-:W-:Y:S01]  /*22b0*/  IMAD.MOV.U32 R16, RZ, RZ, R156 ;  /* 0x000000ffff107224 */ /* 0x002fe200078e009c */
[----:B------:R-:W-:Y:S01]  /*22c0*/  ISETP.GT.AND P0, PT, R14, 0x8, PT ;  /* 0x000000080e00780c */ /* 0x000fe20003f04270 */
[----:B------:R-:W-:Y:S01]  /*22d0*/  IMAD R89, R89, UR17, R88 ;  /* 0x0000001159597c24 */ /* 0x000fe2000f8e0258 */
[----:B------:R-:W-:Y:S01]  /*22e0*/  IADD3 R160, P5, R154, R164, RZ ;  /* 0x000000a49aa07210 */ /* 0x000fe20007fbe0ff */
[----:B------:R-:W-:Y:S01]  /*22f0*/  IMAD.MOV.U32 R17, RZ, RZ, R161 ;  /* 0x000000ffff117224 */ /* 0x000fe200078e00a1 */
[----:B------:R-:W-:Y:S01]  /*2300*/  ISETP.GT.AND P4, PT, R13, RZ, P0 ;  /* 0x000000ff0d00720c */ /* 0x000fe20000784270 */
[----:B------:R-:W-:Y:S01]  /*2310*/  BSSY B1, `(.L_x_30) ;  /* 0x000000b000017945 */ /* 0x000fe20003800000 */
[----:B------:R0:W-:Y:S01]  /*2320*/  @P1 STG.E desc[UR14][R162.64], R89 ;  /* 0x00000059a2001986 */ /* 0x0001e2000c10190e */
[----:B------:R-:W-:-:S04]  /*2330*/  IMAD.WIDE.U32 R16, R4, UR8, R16 ;  /* 0x0000000804107c25 */ /* 0x000fc8000f8e0010 */
[----:B------:R-:W-:Y:S01]  /*2340*/  IMAD.X R161, R155, 0x1, R169, P5 ;  /* 0x000000019ba17824 */ /* 0x000fe200028e06a9 */
[----:B------:R-:W-:Y:S01]  /*2350*/  LEA R156, P5, R16, UR10, 0x2 ;  /* 0x0000000a109c7c11 */ /* 0x000fe2000f8a10ff */
[----:B------:R-:W-:Y:S02]  /*2360*/  IMAD.IADD R17, R10, 0x1, R17 ;  /* 0x000000010a117824 */ /* 0x000fe400078e0211 */
[----:B------:R-:W-:-:S03]  /*2370*/  IMAD.WIDE.U32 R160, R4, UR8, R160 ;  /* 0x0000000804a07c25 */ /* 0x000fc6000f8e00a0 */
[----:B------:R-:W-:Y:S01]  /*2380*/  LEA.HI.X R157, R16, UR11, R17, 0x2, P5 ;  /* 0x0000000b109d7c11 */ /* 0x000fe2000a8f1411 */
[----:B------:R-:W-:Y:S01]  /*2390*/  IMAD.IADD R167, R10, 0x1, R161 ;  /* 0x000000010aa77824 */ /* 0x000fe200078e02a1 */
[----:B0-----:R-:W-:Y:S06]  /*23a0*/  @!P4 BRA `(.L_x_31) ;  /* 0x000000000004c947 */ /* 0x001fec0003800000 */
[----:B------:R0:W5:Y:S02]  /*23b0*/  LDG.E.LTC128B R15, desc[UR14][R156.64+0x20] ;  /* 0x0000200e9c0f7981 */ /* 0x000164000c1e1920 */
.L_x_31:
[----:B------:R-:W-:Y:S05]  /*23c0*/  BSYNC B1 ;  /* 0x0000000000017941 */ /* 0x000fea0003800000 */
.L_x_30:
[----:B------:R-:W-:Y:S01]  /*23d0*/  ISETP.GT.AND P6, PT, R13, 0x1, P0 ;  /* 0x000000010d00780c */ /* 0x000fe200007c4270 */
[----:B------:R-:W-:Y:S01]  /*23e0*/  IMAD.MOV.U32 R16, RZ, RZ, R164 ;  /* 0x000000ffff107224 */ /* 0x000fe200078e00a4 */
[----:B------:R-:W-:Y:S01]  /*23f0*/  LEA R88, P1, R160, UR10, 0x2 ;  /* 0x0000000aa0587c11 */ /* 0x000fe2000f8210ff */
[----:B------:R-:W-:Y:S01]  /*2400*/  IMAD.MOV.U32 R17, RZ, RZ, R169 ;  /* 0x000000ffff117224 */ /* 0x000fe200078e00a9 */
[----:B------:R-:W-:Y:S01]  /*2410*/  BSSY B1, `(.L_x_32) ;  /* 0x0000010000017945 */ /* 0x000fe20003800000 */
[----:B-----5:R-:W-:Y:S02]  /*2420*/  IMAD R89, R15, UR18, RZ ;  /* 0x000000120f597c24 */ /* 0x020fe4000f8e02ff */
[----:B------:R-:W-:-:S04]  /*2430*/  IMAD.WIDE.U32 R174, R22, 0x7, R16 ;  /* 0x0000000716ae7825 */ /* 0x000fc800078e0010 */
[----:B------:R-:W-:Y:S01]  /*2440*/  IMAD R16, R23, 0x7, RZ ;  /* 0x0000000717107824 */ /* 0x000fe200078e02ff */
[----:B------:R-:W-:Y:S01]  /*2450*/  IADD3 R17, P5, R20, R174, RZ ;  /* 0x000000ae14117210 */ /* 0x000fe20007fbe0ff */
[----:B------:R-:W-:Y:S01]  /*2460*/  IMAD R169, R90, UR17, R89 ;  /* 0x000000115aa97c24 */ /* 0x000fe2000f8e0259 */
[----:B------:R-:W-:Y:S01]  /*2470*/  LEA.HI.X R89, R160, UR11, R167, 0x2, P1 ;  /* 0x0000000ba0597c11 */ /* 0x000fe200088f14a7 */
[----:B------:R-:W-:Y:S01]  /*2480*/  @P4 IMAD.MOV.U32 R164, RZ, RZ, R172 ;  /* 0x000000ffffa44224 */ /* 0x000fe200078e00ac */
[----:B------:R-:W-:Y:S01]  /*2490*/  ISETP.GT.AND P1, PT, R13, 0x8, P2 ;  /* 0x000000080d00780c */ /* 0x000fe20001724270 */
[----:B------:R-:W-:Y:S02]  /*24a0*/  @P4 IMAD.MOV.U32 R165, RZ, RZ, R173 ;  /* 0x000000ffffa54224 */ /* 0x000fe400078e00ad */
[----:B------:R-:W-:-:S03]  /*24b0*/  IMAD.IADD R168, R175, 0x1, R16 ;  /* 0x00000001afa87824 */ /* 0x000fc600078e0210 */
[----:B------:R1:W-:Y:S01]  /*24c0*/  @P4 STG.E desc[UR14][R164.64+0x20], R169 ;  /* 0x000020a9a4004986 */ /* 0x0003e2000c10190e */
[----:B------:R-:W-:Y:S01]  /*24d0*/  LEA R160, P4, R17, UR10, 0x2 ;  /* 0x0000000a11a07c11 */ /* 0x000fe2000f8810ff */
[----:B------:R-:W-:Y:S01]  /*24e0*/  IMAD.X R166, R168, 0x1, R19, P5 ;  /* 0x00000001a8a67824 */ /* 0x000fe200028e0613 */
[----:B------:R-:W-:Y:S11]  /*24f0*/  @!P6 BRA `(.L_x_33) ;  /* 0x000000000004e947 */ /* 0x000ff60003800000 */
[----:B------:R2:W5:Y:S02]  /*2500*/  LDG.E.LTC128B R15, desc[UR14][R88.64+0x20] ;  /* 0x0000200e580f7981 */ /* 0x000564000c1e1920 */
.L_x_33:
[----:B------:R-:W-:Y:S05]  /*2510*/  BSYNC B1 ;  /* 0x0000000000017941 */ /* 0x000fea0003800000 */
.L_x_32:
[----:B-----5:R-:W-:Y:S01]  /*2520*/  IMAD R90, R15, UR18, RZ ;  /* 0x000000120f5a7c24 */ /* 0x020fe2000f8e02ff */
[----:B------:R-:W-:Y:S01]  /*2530*/  LEA.HI.X R161, R17, UR11, R166, 0x2, P4 ;  /* 0x0000000b11a17c11 */ /* 0x000fe2000a0f14a6 */
[----:B------:R-:W-:Y:S02]  /*2540*/  IMAD.MOV.U32 R17, RZ, RZ, R15 ;  /* 0x000000ffff117224 */ /* 0x000fe400078e000f */
[----:B------:R-:W-:-:S05]  /*2550*/  IMAD R171, R91, UR17, R90 ;  /* 0x000000115bab7c24 */ /* 0x000fca000f8e025a */
[----:B------:R3:W-:Y:S04]  /*2560*/  @P6 STG.E desc[UR14][R162.64+0x20], R171 ;  /* 0x000020aba2006986 */ /* 0x0007e8000c10190e */
[----:B------:R4:W2:Y:S01]  /*2570*/  @P1 LDG.E.LTC128B R17, desc[UR14][R160.64] ;  /* 0x0000000ea0111981 */ /* 0x0008a2000c1e1920 */
[----:B------:R-:W-:Y:S01]  /*2580*/  IMAD.WIDE.U32 R166, R22, 0x7, R158 ;  /* 0x0000000716a67825 */ /* 0x000fe200078e009e */
[-C--:B------:R-:W-:Y:S01]  /*2590*/  IADD3 R174, P5, R174, R22.reuse, RZ ;  /* 0x00000016aeae7210 */ /* 0x080fe20007fbe0ff */
[----:B------:R-:W-:Y:S02]  /*25a0*/  BSSY B1, `(.L_x_34) ;  /* 0x000001a000017945 */ /* 0x000fe40003800000 */
[----:B------:R-:W-:Y:S01]  /*25b0*/  IMAD.IADD R167, R16, 0x1, R167 ;  /* 0x0000000110a77824 */ /* 0x000fe200078e02a7 */
[----:B-1----:R-:W-:Y:S01]  /*25c0*/  IADD3 R164, P4, R166, R22, RZ ;  /* 0x00000016a6a47210 */ /* 0x002fe20007f9e0ff */
[----:B------:R-:W-:Y:S01]  /*25d0*/  IMAD.X R175, R168, 0x1, R23, P5 ;  /* 0x00000001a8af7824 */ /* 0x000fe200028e0617 */
[----:B------:R-:W-:Y:S01]  /*25e0*/  IADD3 R15, P6, R174, R20, RZ ;  /* 0x00000014ae0f7210 */ /* 0x000fe20007fde0ff */
[----:B------:R-:W-:-:S04]  /*25f0*/  IMAD.WIDE.U32 R90, R11, R22, R166 ;  /* 0x000000160b5a7225 */ /* 0x000fc800078e00a6 */
[----:B------:R-:W-:Y:S01]  /*2600*/  IMAD.X R165, R167, 0x1, R23, P4 ;  /* 0x00000001a7a57824 */ /* 0x000fe200020e0617 */
[----:B------:R-:W-:Y:S01]  /*2610*/  IADD3 R168, P5, R154, R90, RZ ;  /* 0x0000005a9aa87210 */ /* 0x000fe20007fbe0ff */
[----:B------:R-:W-:Y:S01]  /*2620*/  IMAD.X R158, R175, 0x1, R19, P6 ;  /* 0x00000001af9e7824 */ /* 0x000fe200030e0613 */
[----:B------:R-:W-:Y:S01]  /*2630*/  LEA R90, P4, R15, UR10, 0x2 ;  /* 0x0000000a0f5a7c11 */ /* 0x000fe2000f8810ff */
[----:B------:R-:W-:Y:S01]  /*2640*/  IMAD R159, R153, 0x1c, RZ ;  /* 0x0000001c999f7824 */ /* 0x000fe200078e02ff */
[----:B------:R-:W-:Y:S01]  /*2650*/  IADD3.X R169, R155, R9, R91, P5, !PT ;  /* 0x000000099ba97210 */ /* 0x000fe20002ffe45b */
[C---:B----4-:R-:W-:Y:S01]  /*2660*/  IMAD.WIDE.U32 R160, R152.reuse, 0x1c, R162 ;  /* 0x0000001c98a07825 */ /* 0x050fe200078e00a2 */
[----:B------:R-:W-:Y:S02]  /*2670*/  LEA.HI.X R91, R15, UR11, R158, 0x2, P4 ;  /* 0x0000000b0f5b7c11 */ /* 0x000fe4000a0f149e */
[----:B------:R-:W-:Y:S01]  /*2680*/  ISETP.GT.AND P4, PT, R13, 0x9, P2 ;  /* 0x000000090d00780c */ /* 0x000fe20001784270 */
[----:B------:R-:W-:Y:S01]  /*2690*/  IMAD.IADD R161, R161, 0x1, R159 ;  /* 0x00000001a1a17824 */ /* 0x000fe200078e029f */
[----:B------:R-:W-:Y:S01]  /*26a0*/  LEA R158, P5, R152, R162, 0x5 ;  /* 0x000000a2989e7211 */ /* 0x000fe200078a28ff */
[----:B---3--:R-:W-:-:S04]  /*26b0*/  IMAD.WIDE.U32 R170, R11, R22, R164 ;  /* 0x000000160baa7225 */ /* 0x008fc800078e00a4 */
[----:B------:R-:W-:Y:S01]  /*26c0*/  IMAD.WIDE.U32 R168, R4, UR8, R168 ;  /* 0x0000000804a87c25 */ /* 0x000fe2000f8e00a8 */
[----:B------:R-:W-:-:S04]  /*26d0*/  IADD3 R170, P6, R154, R170, RZ ;  /* 0x000000aa9aaa7210 */ /* 0x000fc80007fde0ff */
[----:B------:R-:W-:Y:S01]  /*26e0*/  IADD3.X R171, R155, R9, R171, P6, !PT ;  /* 0x000000099bab7210 */ /* 0x000fe200037fe4ab */
[----:B--2---:R-:W-:-:S04]  /*26f0*/  IMAD R15, R17, UR18, RZ ;  /* 0x00000012110f7c24 */ /* 0x004fc8000f8e02ff */
[----:B------:R-:W-:-:S05]  /*2700*/  IMAD R15, R92, UR17, R15 ;  /* 0x000000115c0f7c24 */ /* 0x000fca000f8e020f */
[----:B------:R1:W-:Y:S01]  /*2710*/  @P1 STG.E desc[UR14][R160.64], R15 ;  /* 0x0000000fa0001986 */ /* 0x0003e2000c10190e */
[----:B------:R-:W-:Y:S05]  /*2720*/  @!P4 BRA `(.L_x_35) ;  /* 0x000000000004c947 */ /* 0x000fea0003800000 */
[----:B------:R2:W5:Y:S02]  /*2730*/  LDG.E.LTC128B R17, desc[UR14][R90.64] ;  /* 0x0000000e5a117981 */ /* 0x000564000c1e1920 */
.L_x_35:
[----:B------:R-:W-:Y:S05]  /*2740*/  BSYNC B1 ;  /* 0x0000000000017941 */ /* 0x000fea0003800000 */
.L_x_34:
[----:B-----5:R-:W-:Y:S01]  /*2750*/  IMAD R92, R17, UR18, RZ ;  /* 0x00000012115c7c24 */ /* 0x020fe2000f8e02ff */
[----:B------:R-:W-:Y:S01]  /*2760*/  LEA.HI.X R159, R152, R163, R153, 0x5, P5 ;  /* 0x000000a3989f7211 */ /* 0x000fe200028f2c99 */
[----:B-1----:R-:W-:Y:S01]  /*2770*/  IMAD.IADD R15, R10, 0x1, R169 ;  /* 0x000000010a0f7824 */ /* 0x002fe200078e02a9 */
[----:B------:R-:W-:Y:S01]  /*2780*/  ISETP.GT.AND P1, PT, R13, 0x8, P0 ;  /* 0x000000080d00780c */ /* 0x000fe20000724270 */
[----:B------:R-:W-:Y:S01]  /*2790*/  IMAD R93, R93, UR17, R92 ;  /* 0x000000115d5d7c24 */ /* 0x000fe2000f8e025c */
[C---:B--2---:R-:W-:Y:S01]  /*27a0*/  LEA R90, P5, R168.reuse, UR10, 0x2 ;  /* 0x0000000aa85a7c11 */ /* 0x044fe2000f8a10ff */
[----:B------:R-:W-:Y:S03]  /*27b0*/  BSSY B1, `(.L_x_36) ;  /* 0x0000006000017945 */ /* 0x000fe60003800000 */
[----:B------:R1:W-:Y:S01]  /*27c0*/  @P4 STG.E desc[UR14][R158.64], R93 ;  /* 0x0000005d9e004986 */ /* 0x0003e2000c10190e */
[----:B------:R-:W-:Y:S01]  /*27d0*/  LEA.HI.X R91, R168, UR11, R15, 0x2, P5 ;  /* 0x0000000ba85b7c11 */ /* 0x000fe2000a8f140f */
[----:B------:R-:W-:-:S05]  /*27e0*/  IMAD.WIDE.U32 R168, R4, UR8, R170 ;  /* 0x0000000804a87c25 */ /* 0x000fca000f8e00aa */
[----:B------:R-:W-:Y:S05]  /*27f0*/  @!P1 BRA `(.L_x_37) ;  /* 0x0000000000049947 */ /* 0x000fea0003800000 */
[----:B------:R2:W5:Y:S02]  /*2800*/  LDG.E.LTC128B R17, desc[UR14][R90.64+0x20] ;  /* 0x0000200e5a117981 */ /* 0x000564000c1e1920 */
.L_x_37:
[----:B------:R-:W-:Y:S05]  /*2810*/  BSYNC B1 ;  /* 0x0000000000017941 */ /* 0x000fea0003800000 */
.L_x_36:
[----:B------:R-:W-:Y:S01]  /*2820*/  ISETP.GT.AND P6, PT, R13, 0x9, P0 ;  /* 0x000000090d00780c */ /* 0x000fe200007c4270 */
[----:B-----5:R-:W-:Y:S01]  /*2830*/  IMAD R15, R17, UR18, RZ ;  /* 0x00000012110f7c24 */ /* 0x020fe2000f8e02ff */
[----:B------:R-:W-:Y:S01]  /*2840*/  LEA R92, P5, R168, UR10, 0x2 ;  /* 0x0000000aa85c7c11 */ /* 0x000fe2000f8a10ff */
[----:B------:R-:W-:Y:S01]  /*2850*/  IMAD.WIDE.U32 R174, R22, 0x7, R174 ;  /* 0x0000000716ae7825 */ /* 0x000fe200078e00ae */
[----:B------:R-:W-:Y:S03]  /*2860*/  BSSY B1, `(.L_x_38) ;  /* 0x000000c000017945 */ /* 0x000fe60003800000 */
[----:B-1----:R-:W-:Y:S02]  /*2870*/  IMAD.IADD R93, R10, 0x1, R169 ;  /* 0x000000010a5d7824 */ /* 0x002fe400078e02a9 */
[----:B------:R-:W-:Y:S01]  /*2880*/  IMAD R169, R94, UR17, R15 ;  /* 0x000000115ea97c24 */ /* 0x000fe2000f8e020f */
[----:B------:R-:W-:Y:S01]  /*2890*/  IADD3 R15, P4, R20, R174, RZ ;  /* 0x000000ae140f7210 */ /* 0x000fe20007f9e0ff */
[----:B------:R-:W-:Y:S01]  /*28a0*/  IMAD.IADD R179, R16, 0x1, R175 ;  /* 0x0000000110b37824 */ /* 0x000fe200078e02af */
[----:B------:R-:W-:-:S02]  /*28b0*/  LEA.HI.X R93, R168, UR11, R93, 0x2, P5 ;  /* 0x0000000ba85d7c11 */ /* 0x000fc4000a8f145d */
[----:B------:R1:W-:Y:S01]  /*28c0*/  @P1 STG.E desc[UR14][R160.64+0x20], R169 ;  /* 0x000020a9a0001986 */ /* 0x0003e2000c10190e */
[----:B------:R-:W-:Y:S01]  /*28d0*/  ISETP.GT.AND P1, PT, R13, 0x10, P2 ;  /* 0x000000100d00780c */ /* 0x000fe20001724270 */
[----:B------:R-:W-:Y:S01]  /*28e0*/  IMAD.X R168, R179, 0x1, R19, P4 ;  /* 0x00000001b3a87824 */ /* 0x000fe200020e0613 */
[----:B------:R-:W-:Y:S01]  /*28f0*/  LEA R176, P5, R15, UR10, 0x2 ;  /* 0x0000000a0fb07c11 */ /* 0x000fe2000f8a10ff */
[----:B------:R-:W-:-:S12]  /*2900*/  @!P6 BRA `(.L_x_39) ;  /* 0x000000000004e947 */ /* 0x000fd80003800000 */
[----:B------:R3:W5:Y:S02]  /*2910*/  LDG.E.LTC128B R17, desc[UR14][R92.64+0x20] ;  /* 0x0000200e5c117981 */ /* 0x000764000c1e1920 */
.L_x_39:
[----:B------:R-:W-:Y:S05]  /*2920*/  BSYNC B1 ;  /* 0x0000000000017941 */ /* 0x000fea0003800000 */
.L_x_38:
[----:B-----5:R-:W-:Y:S01]  /*2930*/  IMAD R94, R17, UR18, RZ ;  /* 0x00000012115e7c24 */ /* 0x020fe2000f8e02ff */
[----:B------:R-:W-:-:S03]  /*2940*/  LEA.HI.X R177, R15, UR11, R168, 0x2, P5 ;  /* 0x0000000b0fb17c11 */ /* 0x000fc6000a8f14a8 */
[----:B------:R-:W-:-:S05]  /*2950*/  IMAD R15, R95, UR17, R94 ;  /* 0x000000115f0f7c24 */ /* 0x000fca000f8e025e */
[----:B------:R4:W-:Y:S04]  /*2960*/  @P6 STG.E desc[UR14][R158.64+0x20], R15 ;  /* 0x0000200f9e006986 */ /* 0x0009e8000c10190e */
[----:B------:R0:W2:Y:S01]  /*2970*/  @P1 LDG.E.LTC128B R17, desc[UR14][R176.64] ;  /* 0x0000000eb0111981 */ /* 0x0000a2000c1e1920 */
[----:B------:R-:W-:Y:S01]  /*2980*/  IMAD.WIDE.U32 R166, R22, 0x7, R166 ;  /* 0x0000000716a67825 */ /* 0x000fe200078e00a6 */
[-C--:B------:R-:W-:Y:S01]  /*2990*/  IADD3 R174, P5, R174, R22.reuse, RZ ;  /* 0x00000016aeae7210 */ /* 0x080fe20007fbe0ff */
[----:B------:R-:W-:Y:S01]  /*29a0*/  BSSY B1, `(.L_x_40) ;  /* 0x000001d000017945 */ /* 0x000fe20003800000 */
[----:B------:R-:W-:Y:S01]  /*29b0*/  SHF.L.U64.HI R183, R152, 0x6, R153 ;  /* 0x0000000698b77819 */ /* 0x000fe20000010299 */
[----:B------:R-:W-:Y:S01]  /*29c0*/  IMAD.WIDE.U32 R164, R22, 0x7, R164 ;  /* 0x0000000716a47825 */ /* 0x000fe200078e00a4 */
[----:B------:R-:W-:-:S03]  /*29d0*/  IADD3 R168, P4, R166, R22, RZ ;  /* 0x00000016a6a87210 */ /* 0x000fc60007f9e0ff */
[----:B------:R-:W-:Y:S01]  /*29e0*/  IMAD.X R175, R179, 0x1, R23, P5 ;  /* 0x00000001b3af7824 */ /* 0x000fe200028e0617 */
[----:B-1----:R-:W-:Y:S01]  /*29f0*/  IADD3.X R169, R23, R16, R167, P4, !PT ;  /* 0x0000001017a97210 */ /* 0x002fe200027fe4a7 */
[----:B0-----:R-:W-:Y:S01]  /*2a00*/  IMAD.SHL.U32 R177, R152, 0x40, RZ ;  /* 0x0000004098b17824 */ /* 0x001fe200078e00ff */
[----:B----4-:R-:W-:Y:S02]  /*2a10*/  IADD3 R15, P5, R174, R20, RZ ;  /* 0x00000014ae0f7210 */ /* 0x010fe40007fbe0ff */
[-C--:B------:R-:W-:Y:S01]  /*2a20*/  IADD3 R170, P6, R164, R22.reuse, RZ ;  /* 0x00000016a4aa7210 */ /* 0x080fe20007fde0ff */
[----:B------:R-:W-:-:S03]  /*2a30*/  IMAD.WIDE.U32 R94, R11, R22, R168 ;  /* 0x000000160b5e7225 */ /* 0x000fc600078e00a8 */
[----:B------:R-:W-:Y:S01]  /*2a40*/  IADD3.X R171, R23, R16, R165, P6, !PT ;  /* 0x0000001017ab7210 */ /* 0x000fe200037fe4a5 */
[----:B------:R-:W-:Y:S01]  /*2a50*/  IMAD.X R176, R175, 0x1, R19, P5 ;  /* 0x00000001afb07824 */ /* 0x000fe200028e0613 */
[C---:B------:R-:W-:Y:S02]  /*2a60*/  IADD3 R178, P4, R154.reuse, R94, RZ ;  /* 0x0000005e9ab27210 */ /* 0x040fe40007f9e0ff */
[----:B------:R-:W-:Y:S01]  /*2a70*/  IADD3 R166, P5, R177, R172, RZ ;  /* 0x000000acb1a67210 */ /* 0x000fe20007fbe0ff */
[----:B------:R-:W-:Y:S01]  /*2a80*/  IMAD.WIDE.U32 R164, R11, R22, R170 ;  /* 0x000000160ba47225 */ /* 0x000fe200078e00aa */
[----:B------:R-:W-:Y:S02]  /*2a90*/  IADD3.X R179, R155, R9, R95, P4, !PT ;  /* 0x000000099bb37210 */ /* 0x000fe400027fe45f */
[----:B------:R-:W-:Y:S01]  /*2aa0*/  LEA R94, P4, R15, UR10, 0x2 ;  /* 0x0000000a0f5e7c11 */ /* 0x000fe2000f8810ff */
[----:B------:R-:W-:Y:S01]  /*2ab0*/  IMAD.X R167, R183, 0x1, R173, P5 ;  /* 0x00000001b7a77824 */ /* 0x000fe200028e06ad */
[----:B------:R-:W-:-:S02]  /*2ac0*/  IADD3 R180, P6, R154, R164, RZ ;  /* 0x000000a49ab47210 */ /* 0x000fc40007fde0ff */
[----:B------:R-:W-:Y:S02]  /*2ad0*/  LEA.HI.X R95, R15, UR11, R176, 0x2, P4 ;  /* 0x0000000b0f5f7c11 */ /* 0x000fe4000a0f14b0 */
[----:B------:R-:W-:Y:S02]  /*2ae0*/  ISETP.GT.AND P4, PT, R13, 0x11, P2 ;  /* 0x000000110d00780c */ /* 0x000fe40001784270 */
[----:B------:R-:W-:Y:S01]  /*2af0*/  IADD3 R164, P5, R177, R162, RZ ;  /* 0x000000a2b1a47210 */ /* 0x000fe20007fbe0ff */
[----:B------:R-:W-:Y:S01]  /*2b00*/  IMAD.WIDE.U32 R176, R4, UR8, R178 ;  /* 0x0000000804b07c25 */ /* 0x000fe2000f8e00b2 */
[----:B------:R-:W-:-:S03]  /*2b10*/  IADD3.X R181, R155, R9, R165, P6, !PT ;  /* 0x000000099bb57210 */ /* 0x000fc600037fe4a5 */
[----:B--2---:R-:W-:-:S04]  /*2b20*/  IMAD R15, R17, UR18, RZ ;  /* 0x00000012110f7c24 */ /* 0x004fc8000f8e02ff */
[----:B------:R-:W-:-:S05]  /*2b30*/  IMAD R15, R96, UR17, R15 ;  /* 0x00000011600f7c24 */ /* 0x000fca000f8e020f */
[----:B------:R0:W-:Y:S01]  /*2b40*/  @P1 STG.E desc[UR14][R166.64], R15 ;  /* 0x0000000fa6001986 */ /* 0x0001e2000c10190e */
[----:B------:R-:W-:Y:S05]  /*2b50*/  @!P4 BRA `(.L_x_41) ;  /* 0x000000000004c947 */ /* 0x000fea0003800000 */
[----:B------:R1:W5:Y:S02]  /*2b60*/  LDG.E.LTC128B R17, desc[UR14][R94.64] ;  /* 0x0000000e5e117981 */ /* 0x000364000c1e1920 */
.L_x_41:
[----:B------:R-:W-:Y:S05]  /*2b70*/  BSYNC B1 ;  /* 0x0000000000017941 */ /* 0x000fea0003800000 */
.L_x_40:
[----:B-----5:R-:W-:Y:S01]  /*2b80*/  IMAD R96, R17, UR18, RZ ;  /* 0x0000001211607c24 */ /* 0x020fe2000f8e02ff */
[----:B------:R-:W-:Y:S01]  /*2b90*/  ISETP.GT.AND P1, PT, R13, 0x10, P0 ;  /* 0x000000100d00780c */ /* 0x000fe20000724270 */
[----:B------:R-:W-:Y:S01]  /*2ba0*/  IMAD.X R165, R183, 0x1, R163, P5 ;  /* 0x00000001b7a57824 */ /* 0x000fe200028e06a3 */
[----:B-1----:R-:W-:Y:S01]  /*2bb0*/  LEA R94, P5, R176, UR10, 0x2 ;  /* 0x0000000ab05e7c11 */ /* 0x002fe2000f8a10ff */
[----:B------:R-:W-:Y:S01]  /*2bc0*/  IMAD R97, R97, UR17, R96 ;  /* 0x0000001161617c24 */ /* 0x000fe2000f8e0260 */
[----:B------:R-:W-:Y:S01]  /*2bd0*/  BSSY B1, `(.L_x_42) ;  /* 0x0000007000017945 */ /* 0x000fe20003800000 */
[----:B0-----:R-:W-:-:S03]  /*2be0*/  IMAD.IADD R15, R10, 0x1, R177 ;  /* 0x000000010a0f7824 */ /* 0x001fc600078e02b1 */
[----:B------:R0:W-:Y:S02]  /*2bf0*/  @P4 STG.E desc[UR14][R164.64], R97 ;  /* 0x00000061a4004986 */ /* 0x0001e4000c10190e */
[----:B------:R-:W-:Y:S01]  /*2c00*/  LEA.HI.X R95, R176, UR11, R15, 0x2, P5 ;  /* 0x0000000bb05f7c11 */ /* 0x000fe2000a8f140f */
[----:B------:R-:W-:Y:S02]  /*2c10*/  IMAD.WIDE.U32 R176, R4, UR8, R180 ;  /* 0x0000000804b07c25 */ /* 0x000fe4000f8e00b4 */
[----:B------:R-:W-:Y:S05]  /*2c20*/  @!P1 BRA `(.L_x_43) ;  /* 0x0000000000049947 */ /* 0x000fea0003800000 */
[----:B------:R1:W5:Y:S02]  /*2c30*/  LDG.E.LTC128B R17, desc[UR14][R94.64+0x20] ;  /* 0x0000200e5e117981 */ /* 0x000364000c1e1920 */
.L_x_43:
[----:B------:R-:W-:Y:S05]  /*2c40*/  BSYNC B1 ;  /* 0x0000000000017941 */ /* 0x000fea0003800000 */
.L_x_42:
[----:B------:R-:W-:Y:S01]  /*2c50*/  ISETP.GT.AND P6, PT, R13, 0x11, P0 ;  /* 0x000000110d00780c */ /* 0x000fe200007c4270 */
[----:B-----5:R-:W-:Y:S01]  /*2c60*/  IMAD R15, R17, UR18, RZ ;  /* 0x00000012110f7c24 */ /* 0x020fe2000f8e02ff */
[----:B------:R-:W-:Y:S01]  /*2c70*/  LEA R96, P5, R176, UR10, 0x2 ;  /* 0x0000000ab0607c11 */ /* 0x000fe2000f8a10ff */
[----:B------:R-:W-:Y:S01]  /*2c80*/  IMAD.WIDE.U32 R178, R22, 0x7, R174 ;  /* 0x0000000716b27825 */ /* 0x000fe200078e00ae */
[----:B------:R-:W-:Y:S03]  /*2c90*/  BSSY B1, `(.L_x_44) ;  /* 0x000000c000017945 */ /* 0x000fe60003800000 */
[----:B0-----:R-:W-:Y:S02]  /*2ca0*/  IMAD.IADD R97, R10, 0x1, R177 ;  /* 0x000000010a617824 */ /* 0x001fe400078e02b1 */
        /* <DEDUP_REMOVED lines=10> */
.L_x_45:
[----:B------:R-:W-:Y:S05]  /*2d50*/  BSYNC B1 ;  /* 0x0000000000017941 */ /* 0x000fea0003800000 */
.L_x_44:
[----:B-----5:R-:W-:Y:S01]  /*2d60*/  IMAD R98, R17, UR18, RZ ;  /* 0x0000001211627c24 */ /* 0x020fe2000f8e02ff */
[----:B------:R-:W-:-:S03]  /*2d70*/  LEA.HI.X R181, R15, UR11, R174, 0x2, P5 ;  /* 0x0000000b0fb57c11 */ /* 0x000fc6000a8f14ae */
[----:B------:R-:W-:-:S05]  /*2d80*/  IMAD R15, R99, UR17, R98 ;  /* 0x00000011630f7c24 */ /* 0x000fca000f8e0262 */
[----:B------:R4:W-:Y:S04]  /*2d90*/  @P6 STG.E desc[UR14][R164.64+0x20], R15 ;  /* 0x0000200fa4006986 */ /* 0x0009e8000c10190e */
[----:B------:R1:W4:Y:S01]  /*2da0*/  @P1 LDG.E.LTC128B R17, desc[UR14][R180.64] ;  /* 0x0000000eb4111981 */ /* 0x000322000c1e1920 */
[C---:B------:R-:W-:Y:S01]  /*2db0*/  IMAD.WIDE.U32 R170, R22.reuse, 0x7, R170 ;  /* 0x0000000716aa7825 */ /* 0x040fe200078e00aa */
[----:B------:R-:W-:Y:S03]  /*2dc0*/  BSSY B1, `(.L_x_46) ;  /* 0x000001d000017945 */ /* 0x000fe60003800000 */
[----:B------:R-:W-:Y:S01]  /*2dd0*/  IMAD.WIDE.U32 R168, R22, 0x7, R168 ;  /* 0x0000000716a87825 */ /* 0x000fe200078e00a8 */
[----:B------:R-:W-:-:S03]  /*2de0*/  IADD3 R174, P5, R170, R22, RZ ;  /* 0x00000016aaae7210 */ /* 0x000fc60007fbe0ff */
[----:B------:R-:W-:Y:S01]  /*2df0*/  IMAD R185, R153, 0x60, RZ ;  /* 0x0000006099b97824 */ /* 0x000fe200078e02ff */
[----:B0-----:R-:W-:Y:S01]  /*2e00*/  IADD3.X R175, R23, R16, R171, P5, !PT ;  /* 0x0000001017af7210 */ /* 0x001fe20002ffe4ab */
[----:B------:R-:W-:Y:S01]  /*2e10*/  IMAD.WIDE.U32 R170, R152, 0x60, R172 ;  /* 0x0000006098aa7825 */ /* 0x000fe200078e00ac */
[----:B------:R-:W-:-:S03]  /*2e20*/  IADD3 R176, P4, R168, R22, RZ ;  /* 0x00000016a8b07210 */ /* 0x000fc60007f9e0ff */
[----:B------:R-:W-:Y:S01]  /*2e30*/  IMAD.IADD R171, R171, 0x1, R185 ;  /* 0x00000001abab7824 */ /* 0x000fe200078e02b9 */
[----:B------:R-:W-:Y:S01]  /*2e40*/  IADD3.X R177, R23, R16, R169, P4, !PT ;  /* 0x0000001017b17210 */ /* 0x000fe200027fe4a9 */
[-C--:B------:R-:W-:Y:S01]  /*2e50*/  IMAD.WIDE.U32 R168, R11, R22.reuse, R174 ;  /* 0x000000160ba87225 */ /* 0x080fe200078e00ae */
[----:B------:R-:W-:-:S03]  /*2e60*/  IADD3 R178, P4, R178, R22, RZ ;  /* 0x00000016b2b27210 */ /* 0x000fc60007f9e0ff */
[----:B------:R-:W-:Y:S01]  /*2e70*/  IMAD.WIDE.U32 R98, R11, R22, R176 ;  /* 0x000000160b627225 */ /* 0x000fe200078e00b0 */
[----:B------:R-:W-:-:S03]  /*2e80*/  IADD3 R184, P5, R178, R20, RZ ;  /* 0x00000014b2b87210 */ /* 0x000fc60007fbe0ff */
[----:B------:R-:W-:Y:S01]  /*2e90*/  IMAD.X R179, R182, 0x1, R23, P4 ;  /* 0x00000001b6b37824 */ /* 0x000fe200020e0617 */
[----:B------:R-:W-:Y:S02]  /*2ea0*/  ISETP.GT.AND P4, PT, R13, 0x19, P2 ;  /* 0x000000190d00780c */ /* 0x000fe40001784270 */
[----:B-1----:R-:W-:-:S04]  /*2eb0*/  IADD3 R180, P6, R154, R98, RZ ;  /* 0x000000629ab47210 */ /* 0x002fc80007fde0ff */
[-C--:B------:R-:W-:Y:S01]  /*2ec0*/  IADD3.X R181, R155, R9.reuse, R99, P6, !PT ;  /* 0x000000099bb57210 */ /* 0x080fe200037fe463 */
[----:B------:R-:W-:Y:S01]  /*2ed0*/  IMAD.X R99, R179, 0x1, R19, P5 ;  /* 0x00000001b3637824 */ /* 0x000fe200028e0613 */
[----:B------:R-:W-:Y:S02]  /*2ee0*/  IADD3 R182, P6, R154, R168, RZ ;  /* 0x000000a89ab67210 */ /* 0x000fe40007fde0ff */
[----:B------:R-:W-:Y:S01]  /*2ef0*/  LEA R98, P5, R184, UR10, 0x2 ;  /* 0x0000000ab8627c11 */ /* 0x000fe2000f8a10ff */
[----:B------:R-:W-:Y:S01]  /*2f00*/  IMAD.WIDE.U32 R180, R4, UR8, R180 ;  /* 0x0000000804b47c25 */ /* 0x000fe2000f8e00b4 */
[----:B------:R-:W-:Y:S02]  /*2f10*/  IADD3.X R183, R155, R9, R169, P6, !PT ;  /* 0x000000099bb77210 */ /* 0x000fe400037fe4a9 */
[----:B------:R-:W-:Y:S01]  /*2f20*/  LEA.HI.X R99, R184, UR11, R99, 0x2, P5 ;  /* 0x0000000bb8637c11 */ /* 0x000fe2000a8f1463 */
[----:B------:R-:W-:-:S04]  /*2f30*/  IMAD.WIDE.U32 R168, R152, 0x60, R162 ;  /* 0x0000006098a87825 */ /* 0x000fc800078e00a2 */
[----:B----4-:R-:W-:-:S04]  /*2f40*/  IMAD R15, R17, UR18, RZ ;  /* 0x00000012110f7c24 */ /* 0x010fc8000f8e02ff */
[----:B------:R-:W-:-:S05]  /*2f50*/  IMAD R15, R100, UR17, R15 ;  /* 0x00000011640f7c24 */ /* 0x000fca000f8e020f */
[----:B------:R0:W-:Y:S01]  /*2f60*/  @P1 STG.E desc[UR14][R170.64], R15 ;  /* 0x0000000faa001986 */ /* 0x0001e2000c10190e */
[----:B------:R-:W-:Y:S05]  /*2f70*/  @!P4 BRA `(.L_x_47) ;  /* 0x000000000004c947 */ /* 0x000fea0003800000 */
[----:B------:R1:W5:Y:S02]  /*2f80*/  LDG.E.LTC128B R17, desc[UR14][R98.64] ;  /* 0x0000000e62117981 */ /* 0x000364000c1e1920 */
.L_x_47:
[----:B------:R-:W-:Y:S05]  /*2f90*/  BSYNC B1 ;  /* 0x0000000000017941 */ /* 0x000fea0003800000 */
.L_x_46:
[----:B-----5:R-:W-:Y:S01]  /*2fa0*/  IMAD R100, R17, UR18, RZ ;  /* 0x0000001211647c24 */ /* 0x020fe2000f8e02ff */
[----:B------:R-:W-:Y:S01]  /*2fb0*/  ISETP.GT.AND P1, PT, R13, 0x18, P0 ;  /* 0x000000180d00780c */ /* 0x000fe20000724270 */
[----:B------:R-:W-:Y:S01]  /*2fc0*/  IMAD.IADD R169, R185, 0x1, R169 ;  /* 0x00000001b9a97824 */ /* 0x000fe200078e02a9 */
        /* <DEDUP_REMOVED lines=9> */
.L_x_49:
[----:B------:R-:W-:Y:S05]  /*3060*/  BSYNC B1 ;  /* 0x0000000000017941 */ /* 0x000fea0003800000 */
.L_x_48:
        /* <DEDUP_REMOVED lines=16> */
.L_x_51:
[----:B------:R-:W-:Y:S05]  /*3170*/  BSYNC B1 ;  /* 0x0000000000017941 */ /* 0x000fea0003800000 */
.L_x_50:
[----:B-----5:R-:W-:Y:S01]  /*3180*/  IMAD R102, R17, UR18, RZ ;  /* 0x0000001211667c24 */ /* 0x020fe2000f8e02ff */
[----:B------:R-:W-:-:S03]  /*3190*/  LEA.HI.X R183, R15, UR11, R178, 0x2, P5 ;  /* 0x0000000b0fb77c11 */ /* 0x000fc6000a8f14b2 */
[----:B------:R-:W-:-:S05]  /*31a0*/  IMAD R15, R103, UR17, R102 ;  /* 0x00000011670f7c24 */ /* 0x000fca000f8e0266 */
[----:B------:R1:W-:Y:S04]  /*31b0*/  @P6 STG.E desc[UR14][R168.64+0x20], R15 ;  /* 0x0000200fa8006986 */ /* 0x0003e8000c10190e */
[----:B------:R2:W3:Y:S01]  /*31c0*/  @P1 LDG.E.LTC128B R17, desc[UR14][R182.64] ;  /* 0x0000000eb6111981 */ /* 0x0004e2000c1e1920 */
[----:B------:R-:W-:Y:S01]  /*31d0*/  IMAD.WIDE.U32 R176, R22, 0x7, R176 ;  /* 0x0000000716b07825 */ /* 0x000fe200078e00b0 */
[-C--:B------:R-:W-:Y:S01]  /*31e0*/  IADD3 R186, P5, R186, R22.reuse, RZ ;  /* 0x00000016baba7210 */ /* 0x080fe20007fbe0ff */
[----:B------:R-:W-:Y:S01]  /*31f0*/  BSSY B1, `(.L_x_52) ;  /* 0x000001d000017945 */ /* 0x000fe20003800000 */
[----:B------:R-:W-:Y:S01]  /*3200*/  SHF.L.U64.HI R191, R152, 0x7, R153 ;  /* 0x0000000798bf7819 */ /* 0x000fe20000010299 */
[----:B------:R-:W-:Y:S01]  /*3210*/  IMAD.WIDE.U32 R174, R22, 0x7, R174 ;  /* 0x0000000716ae7825 */ /* 0x000fe200078e00ae */
[----:B------:R-:W-:-:S03]  /*3220*/  IADD3 R178, P4, R176, R22, RZ ;  /* 0x00000016b0b27210 */ /* 0x000fc60007f9e0ff */
[----:B------:R-:W-:Y:S01]  /*3230*/  IMAD.X R187, R185, 0x1, R23, P5 ;  /* 0x00000001b9bb7824 */ /* 0x000fe200028e0617 */
[----:B0-----:R-:W-:Y:S01]  /*3240*/  IADD3.X R179, R23, R16, R177, P4, !PT ;  /* 0x0000001017b37210 */ /* 0x001fe200027fe4b1 */
[----:B--2---:R-:W-:Y:S01]  /*3250*/  IMAD.SHL.U32 R183, R152, 0x80, RZ ;  /* 0x0000008098b77824 */ /* 0x004fe200078e00ff */
[----:B-1----:R-:W-:Y:S02]  /*3260*/  IADD3 R15, P5, R186, R20, RZ ;  /* 0x00000014ba0f7210 */ /* 0x002fe40007fbe0ff */
        /* <DEDUP_REMOVED lines=16> */
[----:B---3--:R-:W-:-:S04]  /*3370*/  IMAD R15, R17, UR18, RZ ;  /* 0x00000012110f7c24 */ /* 0x008fc8000f8e02ff */
[----:B------:R-:W-:-:S05]  /*3380*/  IMAD R15, R104, UR17, R15 ;  /* 0x00000011680f7c24 */ /* 0x000fca000f8e020f */
[----:B------:R0:W-:Y:S01]  /*3390*/  @P1 STG.E desc[UR14][R176.64], R15 ;  /* 0x0000000fb0001986 */ /* 0x0001e2000c10190e */
[----:B------:R-:W-:Y:S05]  /*33a0*/  @!P4 BRA `(.L_x_53) ;  /* 0x000000000004c947 */ /* 0x000fea0003800000 */
[----:B------:R1:W5:Y:S02]  /*33b0*/  LDG.E.LTC128B R17, desc[UR14][R102.64] ;  /* 0x0000000e66117981 */ /* 0x000364000c1e1920 */
.L_x_53:
[----:B------:R-:W-:Y:S05]  /*33c0*/  BSYNC B1 ;  /* 0x0000000000017941 */ /* 0x000fea0003800000 */
.L_x_52:
        /* <DEDUP_REMOVED lines=12> */
.L_x_55:
[----:B------:R-:W-:Y:S05]  /*3490*/  BSYNC B1 ;  /* 0x0000000000017941 */ /* 0x000fea0003800000 */
.L_x_54:
[----:B------:R-:W-:Y:S01]  /*34a0*/  ISETP.GT.AND P6, PT, R13, 0x21, P0 ;  /* 0x000000210d00780c */ /* 0x000fe200007c4270 */
[----:B-----5:R-:W-:Y:S01]  /*34b0*/  IMAD R15, R17, UR18, RZ ;  /* 0x00000012110f7c24 */ /* 0x020fe2000f8e02ff */
[----:B------:R-:W-:Y:S01]  /*34c0*/  LEA R104, P5, R182, UR10, 0x2 ;  /* 0x0000000ab6687c11 */ /* 0x000fe2000f8a10ff */
[----:B------:R-:W-:Y:S01]  /*34d0*/  IMAD.WIDE.U32 R186, R22, 0x7, R186 ;  /* 0x0000000716ba7825 */ /* 0x000fe200078e00ba */
[----:B------:R-:W-:Y:S03]  /*34e0*/  BSSY B1, `(.L_x_56) ;  /* 0x000000d000017945 */ /* 0x000fe60003800000 */
[----:B0-----:R-:W-:Y:S01]  /*34f0*/  IMAD.IADD R105, R10, 0x1, R183 ;  /* 0x000000010a697824 */ /* 0x001fe200078e02b7 */
[----:B------:R-:W-:Y:S01]  /*3500*/  IADD3 R183, P4, R20, R186, RZ ;  /* 0x000000ba14b77210 */ /* 0x000fe20007f9e0ff */
[----:B------:R-:W-:Y:S02]  /*3510*/  IMAD R185, R106, UR17, R15 ;  /* 0x000000116ab97c24 */ /* 0x000fe4000f8e020f */
[----:B------:R-:W-:Y:S01]  /*3520*/  IMAD.IADD R191, R16, 0x1, R187 ;  /* 0x0000000110bf7824 */ /* 0x000fe200078e02bb */
[----:B------:R-:W-:Y:S01]  /*3530*/  LEA.HI.X R105, R182, UR11, R105, 0x2, P5 ;  /* 0x0000000bb6697c11 */ /* 0x000fe2000a8f1469 */
[----:B------:R-:W-:Y:S01]  /*3540*/  IMAD.MOV.U32 R15, RZ, RZ, R17 ;  /* 0x000000ffff0f7224 */ /* 0x000fe200078e0011 */
[----:B------:R0:W-:Y:S01]  /*3550*/  @P1 STG.E desc[UR14][R176.64+0x20], R185 ;  /* 0x000020b9b0001986 */ /* 0x0001e2000c10190e */
[----:B------:R-:W-:Y:S01]  /*3560*/  ISETP.GT.AND P1, PT, R13, 0x28, P2 ;  /* 0x000000280d00780c */ /* 0x000fe20001724270 */
[----:B------:R-:W-:Y:S01]  /*3570*/  IMAD.X R182, R191, 0x1, R19, P4 ;  /* 0x00000001bfb67824 */ /* 0x000fe200020e0613 */
[----:B------:R-:W-:Y:S01]  /*3580*/  LEA R188, P5, R183, UR10, 0x2 ;  /* 0x0000000ab7bc7c11 */ /* 0x000fe2000f8a10ff */
[----:B------:R-:W-:-:S12]  /*3590*/  @!P6 BRA `(.L_x_57) ;  /* 0x000000000004e947 */ /* 0x000fd80003800000 */
[----:B------:R2:W5:Y:S02]  /*35a0*/  LDG.E.LTC128B R15, desc[UR14][R104.64+0x20] ;  /* 0x0000200e680f7981 */ /* 0x000564000c1e1920 */
.L_x_57:
[----:B------:R-:W-:Y:S05]  /*35b0*/  BSYNC B1 ;  /* 0x0000000000017941 */ /* 0x000fea0003800000 */
.L_x_56:
[----:B-----5:R-:W-:Y:S01]  /*35c0*/  IMAD R106, R15, UR18, RZ ;  /* 0x000000120f6a7c24 */ /* 0x020fe2000f8e02ff */
[----:B------:R-:W-:-:S03]  /*35d0*/  LEA.HI.X R189, R183, UR11, R182, 0x2, P5 ;  /* 0x0000000bb7bd7c11 */ /* 0x000fc6000a8f14b6 */
[----:B------:R-:W-:-:S05]  /*35e0*/  IMAD R17, R107, UR17, R106 ;  /* 0x000000116b117c24 */ /* 0x000fca000f8e026a */
[----:B------:R3:W-:Y:S04]  /*35f0*/  @P6 STG.E desc[UR14][R174.64+0x20], R17 ;  /* 0x00002011ae006986 */ /* 0x0007e8000c10190e */
[----:B------:R1:W3:Y:S01]  /*3600*/  @P1 LDG.E.LTC128B R15, desc[UR14][R188.64] ;  /* 0x0000000ebc0f1981 */ /* 0x0002e2000c1e1920 */
[C---:B------:R-:W-:Y:S01]  /*3610*/  IMAD.WIDE.U32 R178, R22.reuse, 0x7, R178 ;  /* 0x0000000716b27825 */ /* 0x040fe200078e00b2 */
[----:B------:R-:W-:Y:S03]  /*3620*/  BSSY B1, `(.L_x_58) ;  /* 0x000001d000017945 */ /* 0x000fe60003800000 */
[----:B------:R-:W-:Y:S01]  /*3630*/  IMAD.WIDE.U32 R180, R22, 0x7, R180 ;  /* 0x0000000716b47825 */ /* 0x000fe200078e00b4 */
[----:B------:R-:W-:-:S03]  /*3640*/  IADD3 R182, P4, R178, R22, RZ ;  /* 0x00000016b2b67210 */ /* 0x000fc60007f9e0ff */
[----:B------:R-:W-:Y:S01]  /*3650*/  IMAD R193, R153, 0xa0, RZ ;  /* 0x000000a099c17824 */ /* 0x000fe200078e02ff */
[----:B------:R-:W-:Y:S02]  /*3660*/  IADD3.X R183, R23, R16, R179, P4, !PT ;  /* 0x0000001017b77210 */ /* 0x000fe400027fe4b3 */
[-C--:B------:R-:W-:Y:S01]  /*3670*/  IADD3 R184, P4, R180, R22.reuse, RZ ;  /* 0x00000016b4b87210 */ /* 0x080fe20007f9e0ff */
[----:B------:R-:W-:-:S03]  /*3680*/  IMAD.WIDE.U32 R106, R11, R22, R182 ;  /* 0x000000160b6a7225 */ /* 0x000fc600078e00b6 */
[----:B0-----:R-:W-:Y:S02]  /*3690*/  IADD3.X R185, R23, R16, R181, P4, !PT ;  /* 0x0000001017b97210 */ /* 0x001fe400027fe4b5 */
[----:B------:R-:W-:Y:S01]  /*36a0*/  IADD3 R186, P4, R186, R22, RZ ;  /* 0x00000016baba7210 */ /* 0x000fe20007f9e0ff */
[----:B------:R-:W-:Y:S01]  /*36b0*/  IMAD.WIDE.U32 R180, R152, 0xa0, R172 ;  /* 0x000000a098b47825 */ /* 0x000fe200078e00ac */
[----:B------:R-:W-:Y:S02]  /*36c0*/  IADD3 R190, P6, R154, R106, RZ ;  /* 0x0000006a9abe7210 */ /* 0x000fe40007fde0ff */
[----:B------:R-:W-:Y:S01]  /*36d0*/  IADD3 R192, P5, R186, R20, RZ ;  /* 0x00000014bac07210 */ /* 0x000fe20007fbe0ff */
[----:B------:R-:W-:Y:S02]  /*36e0*/  IMAD.IADD R181, R181, 0x1, R193 ;  /* 0x00000001b5b57824 */ /* 0x000fe400078e02c1 */
[----:B------:R-:W-:Y:S01]  /*36f0*/  IMAD.X R187, R191, 0x1, R23, P4 ;  /* 0x00000001bfbb7824 */ /* 0x000fe200020e0617 */
[----:B------:R-:W-:Y:S01]  /*3700*/  ISETP.GT.AND P4, PT, R13, 0x29, P2 ;  /* 0x000000290d00780c */ /* 0x000fe20001784270 */
[----:B------:R-:W-:Y:S01]  /*3710*/  IMAD.WIDE.U32 R178, R11, R22, R184 ;  /* 0x000000160bb27225 */ /* 0x000fe200078e00b8 */
[----:B------:R-:W-:-:S03]  /*3720*/  IADD3.X R191, R155, R9, R107, P6, !PT ;  /* 0x000000099bbf7210 */ /* 0x000fc600037fe46b */
[----:B------:R-:W-:Y:S01]  /*3730*/  IMAD.X R107, R187, 0x1, R19, P5 ;  /* 0x00000001bb6b7824 */ /* 0x000fe200028e0613 */
[----:B-1----:R-:W-:Y:S01]  /*3740*/  IADD3 R188, P6, R154, R178, RZ ;  /* 0x000000b29abc7210 */ /* 0x002fe20007fde0ff */
[----:B------:R-:W-:Y:S01]  /*3750*/  IMAD.WIDE.U32 R190, R4, UR8, R190 ;  /* 0x0000000804be7c25 */ /* 0x000fe2000f8e00be */
[----:B------:R-:W-:Y:S02]  /*3760*/  LEA R106, P5, R192, UR10, 0x2 ;  /* 0x0000000ac06a7c11 */ /* 0x000fe4000f8a10ff */
[----:B------:R-:W-:Y:S01]  /*3770*/  IADD3.X R189, R155, R9, R179, P6, !PT ;  /* 0x000000099bbd7210 */ /* 0x000fe200037fe4b3 */
[----:B------:R-:W-:Y:S01]  /*3780*/  IMAD.WIDE.U32 R178, R152, 0xa0, R162 ;  /* 0x000000a098b27825 */ /* 0x000fe200078e00a2 */
[----:B------:R-:W-:-:S03]  /*3790*/  LEA.HI.X R107, R192, UR11, R107, 0x2, P5 ;  /* 0x0000000bc06b7c11 */ /* 0x000fc6000a8f146b */
[----:B---3--:R-:W-:-:S04]  /*37a0*/  IMAD R17, R15, UR18, RZ ;  /* 0x000000120f117c24 */ /* 0x008fc8000f8e02ff */
[----:B------:R-:W-:-:S05]  /*37b0*/  IMAD R17, R108, UR17, R17 ;  /* 0x000000116c117c24 */ /* 0x000fca000f8e0211 */
[----:B------:R0:W-:Y:S01]  /*37c0*/  @P1 STG.E desc[UR14][R180.64], R17 ;  /* 0x00000011b4001986 */ /* 0x0001e2000c10190e */
[----:B------:R-:W-:Y:S05]  /*37d0*/  @!P4 BRA `(.L_x_59) ;  /* 0x000000000004c947 */ /* 0x000fea0003800000 */
[----:B------:R1:W5:Y:S02]  /*37e0*/  LDG.E.LTC128B R15, desc[UR14][R106.64] ;  /* 0x0000000e6a0f7981 */ /* 0x000364000c1e1920 */
.L_x_59:
[----:B------:R-:W-:Y:S05]  /*37f0*/  BSYNC B1 ;  /* 0x0000000000017941 */ /* 0x000fea0003800000 */
.L_x_58:
[----:B-----5:R-:W-:Y:S01]  /*3800*/  IMAD R108, R15, UR18, RZ ;  /* 0x000000120f6c7c24 */ /* 0x020fe2000f8e02ff */
[----:B------:R-:W-:Y:S01]  /*3810*/  ISETP.GT.AND P1, PT, R13, 0x28, P0 ;  /* 0x000000280d00780c */ /* 0x000fe20000724270 */
[----:B------:R-:W-:Y:S01]  /*3820*/  IMAD.IADD R179, R193, 0x1, R179 ;  /* 0x00000001c1b37824 */ /* 0x000fe200078e02b3 */
[----:B-1----:R-:W-:Y:S01]  /*3830*/  LEA R106, P5, R190, UR10, 0x2 ;  /* 0x0000000abe6a7c11 */ /* 0x002fe2000f8a10ff */
[----:B------:R-:W-:Y:S01]  /*3840*/  IMAD R109, R109, UR17, R108 ;  /* 0x000000116d6d7c24 */ /* 0x000fe2000f8e026c */
[----:B------:R-:W-:Y:S01]  /*3850*/  BSSY B1, `(.L_x_60) ;  /* 0x0000007000017945 */ /* 0x000fe20003800000 */
[----:B0-----:R-:W-:Y:S02]  /*3860*/  IMAD.IADD R17, R10, 0x1, R191 ;  /* 0x000000010a117824 */ /* 0x001fe400078e02bf */
[----:B------:R-:W-:Y:S01]  /*3870*/  IMAD.WIDE.U32 R188, R4, UR8, R188 ;  /* 0x0000000804bc7c25 */ /* 0x000fe2000f8e00bc */
[----:B------:R0:W-:Y:S02]  /*3880*/  @P4 STG.E desc[UR14][R178.64], R109 ;  /* 0x0000006db2004986 */ /* 0x0001e4000c10190e */
[----:B------:R-:W-:-:S03]  /*3890*/  LEA.HI.X R107, R190, UR11, R17, 0x2, P5 ;  /* 0x0000000bbe6b7c11 */ /* 0x000fc6000a8f1411 */
[----:B------:R-:W-:Y:S05]  /*38a0*/  @!P1 BRA `(.L_x_61) ;  /* 0x0000000000049947 */ /* 0x000fea0003800000 */
[----:B------:R1:W5:Y:S02]  /*38b0*/  LDG.E.LTC128B R15, desc[UR14][R106.64+0x20] ;  /* 0x0000200e6a0f7981 */ /* 0x000364000c1e1920 */
.L_x_61:
[----:B------:R-:W-:Y:S05]  /*38c0*/  BSYNC B1 ;  /* 0x0000000000017941 */ /* 0x000fea0003800000 */
.L_x_60:
        /* <DEDUP_REMOVED lines=16> */
.L_x_63:
[----:B------:R-:W-:Y:S05]  /*39d0*/  BSYNC B1 ;  /* 0x0000000000017941 */ /* 0x000fea0003800000 */
.L_x_62:
[----:B-----5:R-:W-:Y:S01]  /*39e0*/  IMAD R110, R15, UR18, RZ ;  /* 0x000000120f6e7c24 */ /* 0x020fe2000f8e02ff */
[----:B------:R-:W-:-:S03]  /*39f0*/  LEA.HI.X R193, R17, UR11, R186, 0x2, P5 ;  /* 0x0000000b11c17c11 */ /* 0x000fc6000a8f14ba */
[----:B------:R-:W-:-:S05]  /*3a00*/  IMAD R17, R111, UR17, R110 ;  /* 0x000000116f117c24 */ /* 0x000fca000f8e026e */
[----:B------:R1:W-:Y:S04]  /*3a10*/  @P6 STG.E desc[UR14][R178.64+0x20], R17 ;  /* 0x00002011b2006986 */ /* 0x0003e8000c10190e */
[----:B------:R2:W1:Y:S01]  /*3a20*/  @P1 LDG.E.LTC128B R15, desc[UR14][R192.64] ;  /* 0x0000000ec00f1981 */ /* 0x000462000c1e1920 */
[C---:B------:R-:W-:Y:S01]  /*3a30*/  IMAD.WIDE.U32 R182, R22.reuse, 0x7, R182 ;  /* 0x0000000716b67825 */ /* 0x040fe200078e00b6 */
[----:B------:R-:W-:Y:S03]  /*3a40*/  BSSY B1, `(.L_x_64) ;  /* 0x000001d000017945 */ /* 0x000fe60003800000 */
[----:B------:R-:W-:Y:S01]  /*3a50*/  IMAD.WIDE.U32 R184, R22, 0x7, R184 ;  /* 0x0000000716b87825 */ /* 0x000fe200078e00b8 */
[----:B------:R-:W-:-:S03]  /*3a60*/  IADD3 R186, P4, R182, R22, RZ ;  /* 0x00000016b6ba7210 */ /* 0x000fc60007f9e0ff */
[----:B------:R-:W-:Y:S01]  /*3a70*/  IMAD R199, R153, 0xc0, RZ ;  /* 0x000000c099c77824 */ /* 0x000fe200078e02ff */
[----:B0-----:R-:W-:Y:S02]  /*3a80*/  IADD3.X R187, R23, R16, R183, P4, !PT ;  /* 0x0000001017bb7210 */ /* 0x001fe400027fe4b7 */
[-C--:B------:R-:W-:Y:S01]  /*3a90*/  IADD3 R188, P4, R184, R22.reuse, RZ ;  /* 0x00000016b8bc7210 */ /* 0x080fe20007f9e0ff */
[----:B------:R-:W-:-:S03]  /*3aa0*/  IMAD.WIDE.U32 R110, R11, R22, R186 ;  /* 0x000000160b6e7225 */ /* 0x000fc600078e00ba */
[----:B------:R-:W-:Y:S02]  /*3ab0*/  IADD3.X R189, R23, R16, R185, P4, !PT ;  /* 0x0000001017bd7210 */ /* 0x000fe400027fe4b9 */
[----:B------:R-:W-:Y:S01]  /*3ac0*/  IADD3 R190, P4, R190, R22, RZ ;  /* 0x00000016bebe7210 */ /* 0x000fe20007f9e0ff */
[----:B------:R-:W-:Y:S01]  /*3ad0*/  IMAD.WIDE.U32 R184, R152, 0xc0, R172 ;  /* 0x000000c098b87825 */ /* 0x000fe200078e00ac */
[----:B------:R-:W-:-:S03]  /*3ae0*/  IADD3 R110, P6, R154, R110, RZ ;  /* 0x0000006e9a6e7210 */ /* 0x000fc60007fde0ff */
[----:B------:R-:W-:Y:S01]  /*3af0*/  IMAD.IADD R185, R185, 0x1, R199 ;  /* 0x00000001b9b97824 */ /* 0x000fe200078e02c7 */
[----:B------:R-:W-:Y:S01]  /*3b00*/  IADD3.X R111, R155, R9, R111, P6, !PT ;  /* 0x000000099b6f7210 */ /* 0x000fe200037fe46f */
[----:B------:R-:W-:Y:S01]  /*3b10*/  IMAD.X R191, R194, 0x1, R23, P4 ;  /* 0x00000001c2bf7824 */ /* 0x000fe200020e0617 */
[----:B------:R-:W-:Y:S01]  /*3b20*/  ISETP.GT.AND P4, PT, R13, 0x31, P2 ;  /* 0x000000310d00780c */ /* 0x000fe20001784270 */
[----:B------:R-:W-:Y:S01]  /*3b30*/  IMAD.WIDE.U32 R182, R11, R22, R188 ;  /* 0x000000160bb67225 */ /* 0x000fe200078e00bc */
[----:B------:R-:W-:-:S03]  /*3b40*/  IADD3 R194, P5, R190, R20, RZ ;  /* 0x00000014bec27210 */ /* 0x000fc60007fbe0ff */
[----:B------:R-:W-:Y:S01]  /*3b50*/  IMAD.WIDE.U32 R196, R4, UR8, R110 ;  /* 0x0000000804c47c25 */ /* 0x000fe2000f8e006e */
[----:B--2---:R-:W-:-:S03]  /*3b60*/  IADD3 R192, P6, R154, R182, RZ ;  /* 0x000000b69ac07210 */ /* 0x004fc60007fde0ff */
[----:B------:R-:W-:Y:S01]  /*3b70*/  IMAD.X R195, R191, 0x1, R19, P5 ;  /* 0x00000001bfc37824 */ /* 0x000fe200028e0613 */
[C---:B------:R-:W-:Y:S02]  /*3b80*/  LEA R182, P5, R194.reuse, UR10, 0x2 ;  /* 0x0000000ac2b67c11 */ /* 0x040fe4000f8a10ff */
[----:B------:R-:W-:Y:S02]  /*3b90*/  IADD3.X R193, R155, R9, R183, P6, !PT ;  /* 0x000000099bc17210 */ /* 0x000fe400037fe4b7 */
[----:B------:R-:W-:Y:S01]  /*3ba0*/  LEA.HI.X R183, R194, UR11, R195, 0x2, P5 ;  /* 0x0000000bc2b77c11 */ /* 0x000fe2000a8f14c3 */
[----:B------:R-:W-:-:S04]  /*3bb0*/  IMAD.WIDE.U32 R194, R152, 0xc0, R162 ;  /* 0x000000c098c27825 */ /* 0x000fc800078e00a2 */
[----:B-1----:R-:W-:-:S04]  /*3bc0*/  IMAD R17, R15, UR18, RZ ;  /* 0x000000120f117c24 */ /* 0x002fc8000f8e02ff */
[----:B------:R-:W-:-:S05]  /*3bd0*/  IMAD R17, R112, UR17, R17 ;  /* 0x0000001170117c24 */ /* 0x000fca000f8e0211 */
[----:B------:R0:W-:Y:S01]  /*3be0*/  @P1 STG.E desc[UR14][R184.64], R17 ;  /* 0x00000011b8001986 */ /* 0x0001e2000c10190e */
[----:B------:R-:W-:Y:S05]  /*3bf0*/  @!P4 BRA `(.L_x_65) ;  /* 0x000000000004c947 */ /* 0x000fea0003800000 */
[----:B------:R1:W5:Y:S02]  /*3c00*/  LDG.E.LTC128B R15, desc[UR14][R182.64] ;  /* 0x0000000eb60f7981 */ /* 0x000364000c1e1920 */
.L_x_65:
[----:B------:R-:W-:Y:S05]  /*3c10*/  BSYNC B1 ;  /* 0x0000000000017941 */ /* 0x000fea0003800000 */
.L_x_64:
[----:B-----5:R-:W-:Y:S01]  /*3c20*/  IMAD R112, R15, UR18, RZ ;  /* 0x000000120f707c24 */ /* 0x020fe2000f8e02ff */
[----:B------:R-:W-:Y:S01]  /*3c30*/  ISETP.GT.AND P1, PT, R13, 0x30, P0 ;  /* 0x000000300d00780c */ /* 0x000fe20000724270 */
[----:B-1----:R-:W-:Y:S01]  /*3c40*/  IMAD.IADD R183, R199, 0x1, R195 ;  /* 0x00000001c7b77824 */ /* 0x002fe200078e02c3 */
[----:B------:R-:W-:Y:S01]  /*3c50*/  LEA R110, P5, R196, UR10, 0x2 ;  /* 0x0000000ac46e7c11 */ /* 0x000fe2000f8a10ff */
[----:B------:R-:W-:Y:S01]  /*3c60*/  IMAD R113, R113, UR17, R112 ;  /* 0x0000001171717c24 */ /* 0x000fe2000f8e0270 */
[----:B------:R-:W-:Y:S01]  /*3c70*/  BSSY B1, `(.L_x_66) ;  /* 0x0000008000017945 */ /* 0x000fe20003800000 */
[----:B------:R-:W-:Y:S02]  /*3c80*/  IMAD.MOV.U32 R182, RZ, RZ, R194 ;  /* 0x000000ffffb67224 */ /* 0x000fe400078e00c2 */
[----:B0-----:R-:W-:Y:S02]  /*3c90*/  IMAD.IADD R17, R10, 0x1, R197 ;  /* 0x000000010a117824 */ /* 0x001fe400078e02c5 */
[----:B------:R-:W-:Y:S01]  /*3ca0*/  IMAD.WIDE.U32 R192, R4, UR8, R192 ;  /* 0x0000000804c07c25 */ /* 0x000fe2000f8e00c0 */
[----:B------:R0:W-:Y:S02]  /*3cb0*/  @P4 STG.E desc[UR14][R182.64], R113 ;  /* 0x00000071b6004986 */ /* 0x0001e4000c10190e */
[----:B------:R-:W-:Y:S01]  /*3cc0*/  LEA.HI.X R111, R196, UR11, R17, 0x2, P5 ;  /* 0x0000000bc46f7c11 */ /* 0x000fe2000a8f1411 */
[----:B------:R-:W-:Y:S06]  /*3cd0*/  @!P1 BRA `(.L_x_67) ;  /* 0x0000000000049947 */ /* 0x000fec0003800000 */
[----:B------:R1:W5:Y:S02]  /*3ce0*/  LDG.E.LTC128B R15, desc[UR14][R110.64+0x20] ;  /* 0x0000200e6e0f7981 */ /* 0x000364000c1e1920 */
.L_x_67:
[----:B------:R-:W-:Y:S05]  /*3cf0*/  BSYNC B1 ;  /* 0x0000000000017941 */ /* 0x000fea0003800000 */
.L_x_66:
        /* <DEDUP_REMOVED lines=16> */
.L_x_69:
[----:B------:R-:W-:Y:S05]  /*3e00*/  BSYNC B1 ;  /* 0x0000000000017941 */ /* 0x000fea0003800000 */
.L_x_68:
        /* <DEDUP_REMOVED lines=10> */
[----:B------:R-:W-:Y:S01]  /*3eb0*/  IADD3.X R193, R23, R16, R187, P4, !PT ;  /* 0x0000001017c17210 */ /* 0x000fe200027fe4bb */
[----:B------:R-:W-:Y:S01]  /*3ec0*/  IMAD.WIDE.U32 R200, R152, 0xe0, R162 ;  /* 0x000000e098c87825 */ /* 0x000fe200078e00a2 */
[----:B------:R-:W-:-:S03]  /*3ed0*/  IADD3 R190, P4, R188, R22, RZ ;  /* 0x00000016bcbe7210 */ /* 0x000fc60007f9e0ff */
[----:B------:R-:W-:Y:S01]  /*3ee0*/  IMAD.WIDE.U32 R114, R11, R22, R192 ;  /* 0x000000160b727225 */ /* 0x000fe200078e00c0 */
[----:B0-----:R-:W-:Y:S02]  /*3ef0*/  IADD3.X R191, R23, R16, R189, P4, !PT ;  /* 0x0000001017bf7210 */ /* 0x001fe400027fe4bd */
[----:B------:R-:W-:Y:S01]  /*3f00*/  IADD3 R194, P4, R194, R22, RZ ;  /* 0x00000016c2c27210 */ /* 0x000fe20007f9e0ff */
[----:B------:R-:W-:Y:S01]  /*3f10*/  IMAD.WIDE.U32 R188, R152, 0xe0, R172 ;  /* 0x000000e098bc7825 */ /* 0x000fe200078e00ac */
[----:B------:R-:W-:-:S03]  /*3f20*/  IADD3 R186, P6, R154, R114, RZ ;  /* 0x000000729aba7210 */ /* 0x000fc60007fde0ff */
[----:B------:R-:W-:Y:S01]  /*3f30*/  IMAD.IADD R189, R189, 0x1, R203 ;  /* 0x00000001bdbd7824 */ /* 0x000fe200078e02cb */
[----:B------:R-:W-:Y:S01]  /*3f40*/  IADD3.X R187, R155, R9, R115, P6, !PT ;  /* 0x000000099bbb7210 */ /* 0x000fe200037fe473 */
[----:B------:R-:W-:Y:S01]  /*3f50*/  IMAD.X R195, R198, 0x1, R23, P4 ;  /* 0x00000001c6c37824 */ /* 0x000fe200020e0617 */
[----:B------:R-:W-:Y:S01]  /*3f60*/  ISETP.GT.AND P4, PT, R13, 0x39, P2 ;  /* 0x000000390d00780c */ /* 0x000fe20001784270 */
[----:B---3--:R-:W-:Y:S01]  /*3f70*/  IMAD.WIDE.U32 R196, R11, R22, R190 ;  /* 0x000000160bc47225 */ /* 0x008fe200078e00be */
[----:B------:R-:W-:Y:S02]  /*3f80*/  IADD3 R198, P5, R194, R20, RZ ;  /* 0x00000014c2c67210 */ /* 0x000fe40007fbe0ff */
[----:B------:R-:W-:-:S03]  /*3f90*/  IADD3 R196, P6, R154, R196, RZ ;  /* 0x000000c49ac47210 */ /* 0x000fc60007fde0ff */
[----:B------:R-:W-:Y:S01]  /*3fa0*/  IMAD.X R115, R195, 0x1, R19, P5 ;  /* 0x00000001c3737824 */ /* 0x000fe200028e0613 */
[C---:B------:R-:W-:Y:S02]  /*3fb0*/  LEA R114, P5, R198.reuse, UR10, 0x2 ;  /* 0x0000000ac6727c11 */ /* 0x040fe4000f8a10ff */
[----:B------:R-:W-:Y:S02]  /*3fc0*/  IADD3.X R197, R155, R9, R197, P6, !PT ;  /* 0x000000099bc57210 */ /* 0x000fe400037fe4c5 */
[----:B------:R-:W-:Y:S01]  /*3fd0*/  LEA.HI.X R115, R198, UR11, R115, 0x2, P5 ;  /* 0x0000000bc6737c11 */ /* 0x000fe2000a8f1473 */
[----:B------:R-:W-:-:S04]  /*3fe0*/  IMAD.WIDE.U32 R198, R4, UR8, R186 ;  /* 0x0000000804c67c25 */ /* 0x000fc8000f8e00ba */
[----:B-1----:R-:W-:-:S04]  /*3ff0*/  IMAD R17, R15, UR18, RZ ;  /* 0x000000120f117c24 */ /* 0x002fc8000f8e02ff */
[----:B------:R-:W-:-:S05]  /*4000*/  IMAD R17, R116, UR17, R17 ;  /* 0x0000001174117c24 */ /* 0x000fca000f8e0211 */
[----:B------:R0:W-:Y:S01]  /*4010*/  @P1 STG.E desc[UR14][R188.64], R17 ;  /* 0x00000011bc001986 */ /* 0x0001e2000c10190e */
[----:B------:R-:W-:Y:S05]  /*4020*/  @!P4 BRA `(.L_x_71) ;  /* 0x000000000004c947 */ /* 0x000fea0003800000 */
[----:B------:R1:W5:Y:S02]  /*4030*/  LDG.E.LTC128B R15, desc[UR14][R114.64] ;  /* 0x0000000e720f7981 */ /* 0x000364000c1e1920 */
.L_x_71:
[----:B------:R-:W-:Y:S05]  /*4040*/  BSYNC B1 ;  /* 0x0000000000017941 */ /* 0x000fea0003800000 */
.L_x_70:
[----:B-----5:R-:W-:Y:S01]  /*4050*/  IMAD R116, R15, UR18, RZ ;  /* 0x000000120f747c24 */ /* 0x020fe2000f8e02ff */
[----:B------:R-:W-:Y:S01]  /*4060*/  ISETP.GT.AND P1, PT, R13, 0x38, P0 ;  /* 0x000000380d00780c */ /* 0x000fe20000724270 */
[----:B------:R-:W-:Y:S01]  /*4070*/  IMAD.IADD R187, R203, 0x1, R201 ;  /* 0x00000001cbbb7824 */ /* 0x000fe200078e02c9 */
[----:B-1----:R-:W-:Y:S01]  /*4080*/  LEA R114, P5, R198, UR10, 0x2 ;  /* 0x0000000ac6727c11 */ /* 0x002fe2000f8a10ff */
        /* <DEDUP_REMOVED lines=9> */
.L_x_73:
[----:B------:R-:W-:Y:S05]  /*4120*/  BSYNC B1 ;  /* 0x0000000000017941 */ /* 0x000fea0003800000 */
.L_x_72:
        /* <DEDUP_REMOVED lines=16> */
.L_x_75:
[----:B------:R-:W-:Y:S05]  /*4230*/  BSYNC B1 ;  /* 0x0000000000017941 */ /* 0x000fea0003800000 */
.L_x_74:
[----:B-----5:R-:W-:Y:S01]  /*4240*/  IMAD R118, R15, UR18, RZ ;  /* 0x000000120f767c24 */ /* 0x020fe2000f8e02ff */
[----:B------:R-:W-:-:S03]  /*4250*/  LEA.HI.X R197, R17, UR11, R194, 0x2, P5 ;  /* 0x0000000b11c57c11 */ /* 0x000fc6000a8f14c2 */
[----:B------:R-:W-:-:S05]  /*4260*/  IMAD R199, R119, UR17, R118 ;  /* 0x0000001177c77c24 */ /* 0x000fca000f8e0276 */
[----:B------:R0:W-:Y:S04]  /*4270*/  @P6 STG.E desc[UR14][R186.64+0x20], R199 ;  /* 0x000020c7ba006986 */ /* 0x0001e8000c10190e */
[----:B------:R1:W2:Y:S01]  /*4280*/  @P1 LDG.E.LTC128B R15, desc[UR14][R196.64] ;  /* 0x0000000ec40f1981 */ /* 0x0002a2000c1e1920 */
[----:B------:R-:W-:Y:S01]  /*4290*/  IMAD.WIDE.U32 R192, R22, 0x7, R192 ;  /* 0x0000000716c07825 */ /* 0x000fe200078e00c0 */
[----:B------:R-:W-:Y:S01]  /*42a0*/  SHF.L.U64.HI R203, R152, 0x8, R153 ;  /* 0x0000000898cb7819 */ /* 0x000fe20000010299 */
[----:B------:R-:W-:Y:S01]  /*42b0*/  BSSY B1, `(.L_x_76) ;  /* 0x000001d000017945 */ /* 0x000fe20003800000 */
[-C--:B------:R-:W-:Y:S01]  /*42c0*/  IADD3 R198, P6, R198, R22.reuse, RZ ;  /* 0x00000016c6c67210 */ /* 0x080fe20007fde0ff */
[----:B------:R-:W-:Y:S01]  /*42d0*/  IMAD.SHL.U32 R17, R152, 0x100, RZ ;  /* 0x0000010098117824 */ /* 0x000fe200078e00ff */
[----:B------:R-:W-:Y:S01]  /*42e0*/  IADD3 R194, P4, R192, R22, RZ ;  /* 0x00000016c0c27210 */ /* 0x000fe20007f9e0ff */
[----:B------:R-:W-:-:S03]  /*42f0*/  IMAD.WIDE.U32 R118, R22, 0x7, R190 ;  /* 0x0000000716767825 */ /* 0x000fc600078e00be */
[----:B------:R-:W-:Y:S01]  /*4300*/  IADD3 R192, P5, R17, R172, RZ ;  /* 0x000000ac11c07210 */ /* 0x000fe20007fbe0ff */
[----:B0-----:R-:W-:Y:S01]  /*4310*/  IMAD.X R199, R202, 0x1, R23, P6 ;  /* 0x00000001cac77824 */ /* 0x001fe200030e0617 */
[----:B------:R-:W-:Y:S02]  /*4320*/  IADD3.X R195, R23, R16, R193, P4, !PT ;  /* 0x0000001017c37210 */ /* 0x000fe400027fe4c1 */
[----:B------:R-:W-:Y:S01]  /*4330*/  IADD3 R190, P4, R17, R162, RZ ;  /* 0x000000a211be7210 */ /* 0x000fe20007f9e0ff */
[----:B------:R-:W-:Y:S01]  /*4340*/  IMAD.X R193, R203, 0x1, R173, P5 ;  /* 0x00000001cbc17824 */ /* 0x000fe200028e06ad */
[-C--:B-1----:R-:W-:Y:S01]  /*4350*/  IADD3 R196, P5, R118, R22.reuse, RZ ;  /* 0x0000001676c47210 */ /* 0x082fe20007fbe0ff */
[----:B------:R-:W-:Y:S01]  /*4360*/  IMAD.WIDE.U32 R200, R11, R22, R194 ;  /* 0x000000160bc87225 */ /* 0x000fe200078e00c2 */
[----:B------:R-:W-:Y:S02]  /*4370*/  IADD3 R17, P6, R198, R20, RZ ;  /* 0x00000014c6117210 */ /* 0x000fe40007fde0ff */
[----:B------:R-:W-:Y:S01]  /*4380*/  IADD3.X R197, R23, R16, R119, P5, !PT ;  /* 0x0000001017c57210 */ /* 0x000fe20002ffe477 */
[----:B------:R-:W-:Y:S01]  /*4390*/  IMAD.X R191, R203, 0x1, R163, P4 ;  /* 0x00000001cbbf7824 */ /* 0x000fe200020e06a3 */
[----:B------:R-:W-:Y:S01]  /*43a0*/  IADD3 R204, P5, R154, R200, RZ ;  /* 0x000000c89acc7210 */ /* 0x000fe20007fbe0ff */
[----:B------:R-:W-:Y:S01]  /*43b0*/  IMAD.X R200, R199, 0x1, R19, P6 ;  /* 0x00000001c7c87824 */ /* 0x000fe200030e0613 */
[----:B------:R-:W-:Y:S01]  /*43c0*/  LEA R202, P4, R17, UR10, 0x2 ;  /* 0x0000000a11ca7c11 */ /* 0x000fe2000f8810ff */
[----:B------:R-:W-:Y:S01]  /*43d0*/  IMAD.WIDE.U32 R118, R11, R22, R196 ;  /* 0x000000160b767225 */ /* 0x000fe200078e00c4 */
[----:B------:R-:W-:-:S02]  /*43e0*/  IADD3.X R205, R155, R9, R201, P5, !PT ;  /* 0x000000099bcd7210 */ /* 0x000fc40002ffe4c9 */
[----:B------:R-:W-:Y:S02]  /*43f0*/  LEA.HI.X R203, R17, UR11, R200, 0x2, P4 ;  /* 0x0000000b11cb7c11 */ /* 0x000fe4000a0f14c8 */
[----:B------:R-:W-:Y:S01]  /*4400*/  ISETP.GT.AND P4, PT, R13, 0x41, P2 ;  /* 0x000000410d00780c */ /* 0x000fe20001784270 */
[----:B------:R-:W-:Y:S01]  /*4410*/  IMAD.WIDE.U32 R204, R4, UR8, R204 ;  /* 0x0000000804cc7c25 */ /* 0x000fe2000f8e00cc */
[----:B------:R-:W-:-:S03]  /*4420*/  IADD3 R200, P5, R154, R118, RZ ;  /* 0x000000769ac87210 */ /* 0x000fc60007fbe0ff */
[----:B--2---:R-:W-:-:S04]  /*4430*/  IMAD R17, R15, UR18, RZ ;  /* 0x000000120f117c24 */ /* 0x004fc8000f8e02ff */
[----:B------:R-:W-:-:S05]  /*4440*/  IMAD R17, R120, UR17, R17 ;  /* 0x0000001178117c24 */ /* 0x000fca000f8e0211 */
[----:B------:R0:W-:Y:S01]  /*4450*/  @P1 STG.E desc[UR14][R192.64], R17 ;  /* 0x00000011c0001986 */ /* 0x0001e2000c10190e */
[----:B------:R-:W-:Y:S05]  /*4460*/  @!P4 BRA `(.L_x_77) ;  /* 0x000000000004c947 */ /* 0x000fea0003800000 */
[----:B------:R1:W5:Y:S02]  /*4470*/  LDG.E.LTC128B R15, desc[UR14][R202.64] ;  /* 0x0000000eca0f7981 */ /* 0x000364000c1e1920 */
.L_x_77:
[----:B------:R-:W-:Y:S05]  /*4480*/  BSYNC B1 ;  /* 0x0000000000017941 */ /* 0x000fea0003800000 */
.L_x_76:
[----:B-----5:R-:W-:Y:S01]  /*4490*/  IMAD R120, R15, UR18, RZ ;  /* 0x000000120f787c24 */ /* 0x020fe2000f8e02ff */
[----:B------:R-:W-:Y:S01]  /*44a0*/  ISETP.GT.AND P1, PT, R13, 0x40, P0 ;  /* 0x000000400d00780c */ /* 0x000fe20000724270 */
[----:B0-----:R-:W-:Y:S01]  /*44b0*/  IMAD.IADD R17, R10, 0x1, R205 ;  /* 0x000000010a117824 */ /* 0x001fe200078e02cd */
[----:B------:R-:W-:Y:S01]  /*44c0*/  IADD3.X R201, R155, R9, R119, P5, !PT ;  /* 0x000000099bc97210 */ /* 0x000fe20002ffe477 */
[----:B------:R-:W-:Y:S01]  /*44d0*/  IMAD R121, R121, UR17, R120 ;  /* 0x0000001179797c24 */ /* 0x000fe2000f8e0278 */
[----:B------:R-:W-:Y:S01]  /*44e0*/  LEA R118, P5, R204, UR10, 0x2 ;  /* 0x0000000acc767c11 */ /* 0x000fe2000f8a10ff */
[----:B------:R-:W-:Y:S01]  /*44f0*/  BSSY B1, `(.L_x_78) ;  /* 0x0000006000017945 */ /* 0x000fe20003800000 */
[----:B------:R-:W-:Y:S02]  /*4500*/  IMAD.WIDE.U32 R200, R4, UR8, R200 ;  /* 0x0000000804c87c25 */ /* 0x000fe4000f8e00c8 */
[----:B------:R0:W-:Y:S01]  /*4510*/  @P4 STG.E desc[UR14][R190.64], R121 ;  /* 0x00000079be004986 */ /* 0x0001e2000c10190e */
[----:B------:R-:W-:-:S04]  /*4520*/  LEA.HI.X R119, R204, UR11, R17, 0x2, P5 ;  /* 0x0000000bcc777c11 */ /* 0x000fc8000a8f1411 */
[----:B------:R-:W-:Y:S05]  /*4530*/  @!P1 BRA `(.L_x_79) ;  /* 0x0000000000049947 */ /* 0x000fea0003800000 */
[----:B------:R2:W5:Y:S02]  /*4540*/  LDG.E.LTC128B R15, desc[UR14][R118.64+0x20] ;  /* 0x0000200e760f7981 */ /* 0x000564000c1e1920 */
.L_x_79:
[----:B------:R-:W-:Y:S05]  /*4550*/  BSYNC B1 ;  /* 0x0000000000017941 */ /* 0x000fea0003800000 */
.L_x_78:
[----:B------:R-:W-:Y:S01]  /*4560*/  ISETP.GT.AND P6, PT, R13, 0x41, P0 ;  /* 0x000000410d00780c */ /* 0x000fe200007c4270 */
[----:B-----5:R-:W-:Y:S01]  /*4570*/  IMAD R17, R15, UR18, RZ ;  /* 0x000000120f117c24 */ /* 0x020fe2000f8e02ff */
[----:B------:R-:W-:Y:S01]  /*4580*/  LEA R120, P5, R200, UR10, 0x2 ;  /* 0x0000000ac8787c11 */ /* 0x000fe2000f8a10ff */
[----:B-1----:R-:W-:Y:S01]  /*4590*/  IMAD.WIDE.U32 R202, R22, 0x7, R198 ;  /* 0x0000000716ca7825 */ /* 0x002fe200078e00c6 */
        /* <DEDUP_REMOVED lines=12> */
.L_x_81:
[----:B------:R-:W-:Y:S05]  /*4660*/  BSYNC B1 ;  /* 0x0000000000017941 */ /* 0x000fea0003800000 */
.L_x_80:
        /* <DEDUP_REMOVED lines=21> */
[----:B--2---:R-:W-:Y:S01]  /*47c0*/  IMAD.WIDE.U32 R122, R11, R22, R198 ;  /* 0x000000160b7a7225 */ /* 0x004fe200078e00c6 */
[----:B------:R-:W-:-:S03]  /*47d0*/  IADD3.X R207, R155, R9, R195, P6, !PT ;  /* 0x000000099bcf7210 */ /* 0x000fc600037fe4c3 */
[----:B------:R-:W-:Y:S01]  /*47e0*/  IMAD.X R195, R203, 0x1, R19, P5 ;  /* 0x00000001cbc37824 */ /* 0x000fe200028e0613 */
[----:B---3--:R-:W-:Y:S01]  /*47f0*/  IADD3 R204, P6, R154, R122, RZ ;  /* 0x0000007a9acc7210 */ /* 0x008fe20007fde0ff */
[----:B------:R-:W-:Y:S01]  /*4800*/  IMAD.WIDE.U32 R206, R4, UR8, R206 ;  /* 0x0000000804ce7c25 */ /* 0x000fe2000f8e00ce */
[C---:B------:R-:W-:Y:S02]  /*4810*/  LEA R122, P5, R194.reuse, UR10, 0x2 ;  /* 0x0000000ac27a7c11 */ /* 0x040fe4000f8a10ff */
        /* <DEDUP_REMOVED lines=8> */
.L_x_83:
[----:B------:R-:W-:Y:S05]  /*48a0*/  BSYNC B1 ;  /* 0x0000000000017941 */ /* 0x000fea0003800000 */
.L_x_82:
[----:B-----5:R-:W-:Y:S01]  /*48b0*/  IMAD R124, R15, UR18, RZ ;  /* 0x000000120f7c7c24 */ /* 0x020fe2000f8e02ff */
[----:B------:R-:W-:Y:S01]  /*48c0*/  ISETP.GT.AND P1, PT, R13, 0x48, P0 ;  /* 0x000000480d00780c */ /* 0x000fe20000724270 */
[----:B------:R-:W-:Y:S01]  /*48d0*/  IMAD.IADD R195, R209, 0x1, R195 ;  /* 0x00000001d1c37824 */ /* 0x000fe200078e02c3 */
[----:B--2---:R-:W-:Y:S01]  /*48e0*/  LEA R122, P5, R206, UR10, 0x2 ;  /* 0x0000000ace7a7c11 */ /* 0x004fe2000f8a10ff */
        /* <DEDUP_REMOVED lines=8> */
.L_x_85:
[----:B------:R-:W-:Y:S05]  /*4970*/  BSYNC B1 ;  /* 0x0000000000017941 */ /* 0x000fea0003800000 */
.L_x_84:
        /* <DEDUP_REMOVED lines=16> */
.L_x_87:
[----:B------:R-:W-:Y:S05]  /*4a80*/  BSYNC B1 ;  /* 0x0000000000017941 */ /* 0x000fea0003800000 */
.L_x_86:
[----:B-----5:R-:W-:Y:S01]  /*4a90*/  IMAD R126, R15, UR18, RZ ;  /* 0x000000120f7e7c24 */ /* 0x020fe2000f8e02ff */
[----:B------:R-:W-:-:S03]  /*4aa0*/  LEA.HI.X R207, R17, UR11, R202, 0x2, P5 ;  /* 0x0000000b11cf7c11 */ /* 0x000fc6000a8f14ca */
[----:B------:R-:W-:-:S05]  /*4ab0*/  IMAD R127, R127, UR17, R126 ;  /* 0x000000117f7f7c24 */ /* 0x000fca000f8e027e */
[----:B------:R4:W-:Y:S04]  /*4ac0*/  @P6 STG.E desc[UR14][R194.64+0x20], R127 ;  /* 0x0000207fc2006986 */ /* 0x0009e8000c10190e */
[----:B------:R1:W2:Y:S01]  /*4ad0*/  @P1 LDG.E.LTC128B R15, desc[UR14][R206.64] ;  /* 0x0000000ece0f1981 */ /* 0x0002a2000c1e1920 */
        /* <DEDUP_REMOVED lines=8> */
[----:B------:R-:W-:Y:S01]  /*4b60*/  IMAD.IADD R201, R201, 0x1, R213 ;  /* 0x00000001c9c97824 */ /* 0x000fe200078e02d5 */
[----:B0-----:R-:W-:Y:S01]  /*4b70*/  IADD3.X R203, R23, R16, R199, P4, !PT ;  /* 0x0000001017cb7210 */ /* 0x001fe200027fe4c7 */
[-C--:B------:R-:W-:Y:S01]  /*4b80*/  IMAD.WIDE.U32 R198, R11, R22.reuse, R204 ;  /* 0x000000160bc67225 */ /* 0x080fe200078e00cc */
[----:B------:R-:W-:-:S03]  /*4b90*/  IADD3 R210, P4, R210, R22, RZ ;  /* 0x00000016d2d27210 */ /* 0x000fc60007f9e0ff */
[----:B----4-:R-:W-:Y:S01]  /*4ba0*/  IMAD.WIDE.U32 R126, R11, R22, R202 ;  /* 0x000000160b7e7225 */ /* 0x010fe200078e00ca */
[----:B------:R-:W-:Y:S02]  /*4bb0*/  IADD3 R208, P6, R154, R198, RZ ;  /* 0x000000c69ad07210 */ /* 0x000fe40007fde0ff */
[----:B------:R-:W-:Y:S01]  /*4bc0*/  IADD3 R198, P5, R210, R20, RZ ;  /* 0x00000014d2c67210 */ /* 0x000fe20007fbe0ff */
[----:B------:R-:W-:Y:S01]  /*4bd0*/  IMAD.X R211, R209, 0x1, R23, P4 ;  /* 0x00000001d1d37824 */ /* 0x000fe200020e0617 */
[----:B------:R-:W-:Y:S02]  /*4be0*/  ISETP.GT.AND P4, PT, R13, 0x51, P2 ;  /* 0x000000510d00780c */ /* 0x000fe40001784270 */
[-C--:B------:R-:W-:Y:S01]  /*4bf0*/  IADD3.X R209, R155, R9.reuse, R199, P6, !PT ;  /* 0x000000099bd17210 */ /* 0x080fe200037fe4c7 */
[----:B------:R-:W-:Y:S01]  /*4c00*/  IMAD.X R199, R211, 0x1, R19, P5 ;  /* 0x00000001d3c77824 */ /* 0x000fe200028e0613 */
[----:B-1----:R-:W-:Y:S02]  /*4c10*/  IADD3 R206, P6, R154, R126, RZ ;  /* 0x0000007e9ace7210 */ /* 0x002fe40007fde0ff */
[----:B------:R-:W-:Y:S01]  /*4c20*/  LEA R126, P5, R198, UR10, 0x2 ;  /* 0x0000000ac67e7c11 */ /* 0x000fe2000f8a10ff */
[----:B------:R-:W-:Y:S01]  /*4c30*/  IMAD.WIDE.U32 R208, R4, UR8, R208 ;  /* 0x0000000804d07c25 */ /* 0x000fe2000f8e00d0 */
[----:B------:R-:W-:-:S02]  /*4c40*/  IADD3.X R207, R155, R9, R127, P6, !PT ;  /* 0x000000099bcf7210 */ /* 0x000fc400037fe47f */
[----:B------:R-:W-:Y:S01]  /*4c50*/  LEA.HI.X R127, R198, UR11, R199, 0x2, P5 ;  /* 0x0000000bc67f7c11 */ /* 0x000fe2000a8f14c7 */
[----:B------:R-:W-:-:S04]  /*4c60*/  IMAD.WIDE.U32 R198, R152, 0x140, R162 ;  /* 0x0000014098c67825 */ /* 0x000fc800078e00a2 */
[----:B--2---:R-:W-:-:S04]  /*4c70*/  IMAD R17, R15, UR18, RZ ;  /* 0x000000120f117c24 */ /* 0x004fc8000f8e02ff */
[----:B------:R-:W-:-:S05]  /*4c80*/  IMAD R17, R128, UR17, R17 ;  /* 0x0000001180117c24 */ /* 0x000fca000f8e0211 */
[----:B------:R0:W-:Y:S01]  /*4c90*/  @P1 STG.E desc[UR14][R200.64], R17 ;  /* 0x00000011c8001986 */ /* 0x0001e2000c10190e */
[----:B------:R-:W-:Y:S05]  /*4ca0*/  @!P4 BRA `(.L_x_89) ;  /* 0x000000000004c947 */ /* 0x000fea0003800000 */
[----:B------:R1:W5:Y:S02]  /*4cb0*/  LDG.E.LTC128B R15, desc[UR14][R126.64] ;  /* 0x0000000e7e0f7981 */ /* 0x000364000c1e1920 */
.L_x_89:
[----:B------:R-:W-:Y:S05]  /*4cc0*/  BSYNC B1 ;  /* 0x0000000000017941 */ /* 0x000fea0003800000 */
.L_x_88:
        /* <DEDUP_REMOVED lines=12> */
.L_x_91:
[----:B------:R-:W-:Y:S05]  /*4d90*/  BSYNC B1 ;  /* 0x0000000000017941 */ /* 0x000fea0003800000 */
.L_x_90:
        /* <DEDUP_REMOVED lines=16> */
.L_x_93:
[----:B------:R-:W-:Y:S05]  /*4ea0*/  BSYNC B1 ;  /* 0x0000000000017941 */ /* 0x000fea0003800000 */
.L_x_92:
        /* <DEDUP_REMOVED lines=10> */
[----:B0-----:R-:W-:Y:S01]  /*4f50*/  IADD3.X R207, R23, R16, R205, P4, !PT ;  /* 0x0000001017cf7210 */ /* 0x001fe200027fe4cd */
[----:B------:R-:W-:Y:S01]  /*4f60*/  IMAD.WIDE.U32 R204, R152, 0x160, R172 ;  /* 0x0000016098cc7825 */ /* 0x000fe200078e00ac */
[-C--:B------:R-:W-:Y:S02]  /*4f70*/  IADD3 R210, P4, R210, R22.reuse, RZ ;  /* 0x00000016d2d27210 */ /* 0x080fe40007f9e0ff */
[-C--:B------:R-:W-:Y:S01]  /*4f80*/  IADD3 R208, P6, R202, R22.reuse, RZ ;  /* 0x00000016cad07210 */ /* 0x080fe20007fde0ff */
[----:B------:R-:W-:-:S03]  /*4f90*/  IMAD.WIDE.U32 R130, R11, R22, R206 ;  /* 0x000000160b827225 */ /* 0x000fc600078e00ce */
[----:B----4-:R-:W-:Y:S01]  /*4fa0*/  IADD3.X R209, R23, R16, R203, P6, !PT ;  /* 0x0000001017d17210 */ /* 0x010fe200037fe4cb */
[----:B------:R-:W-:Y:S01]  /*4fb0*/  IMAD.IADD R205, R205, 0x1, R17 ;  /* 0x00000001cdcd7824 */ /* 0x000fe200078e0211 */
[----:B------:R-:W-:Y:S01]  /*4fc0*/  IADD3 R130, P5, R154, R130, RZ ;  /* 0x000000829a827210 */ /* 0x000fe20007fbe0ff */
[----:B-1----:R-:W-:-:S03]  /*4fd0*/  IMAD.WIDE.U32 R212, R11, R22, R208 ;  /* 0x000000160bd47225 */ /* 0x002fc600078e00d0 */
[----:B------:R-:W-:-:S03]  /*4fe0*/  IADD3.X R131, R155, R9, R131, P5, !PT ;  /* 0x000000099b837210 */ /* 0x000fc60002ffe483 */
[----:B------:R-:W-:-:S04]  /*4ff0*/  IMAD.WIDE.U32 R130, R4, UR8, R130 ;  /* 0x0000000804827c25 */ /* 0x000fc8000f8e0082 */
[----:B---3--:R-:W-:-:S04]  /*5000*/  IMAD R211, R15, UR18, RZ ;  /* 0x000000120fd37c24 */ /* 0x008fc8000f8e02ff */
[----:B------:R-:W-:Y:S01]  /*5010*/  IMAD R215, R132, UR17, R211 ;  /* 0x0000001184d77c24 */ /* 0x000fe2000f8e02d3 */
[----:B------:R-:W-:Y:S01]  /*5020*/  IADD3 R132, P5, R210, R20, RZ ;  /* 0x00000014d2847210 */ /* 0x000fe20007fbe0ff */
[----:B------:R-:W-:Y:S01]  /*5030*/  IMAD.X R211, R214, 0x1, R23, P4 ;  /* 0x00000001d6d37824 */ /* 0x000fe200020e0617 */
[----:B------:R-:W-:Y:S02]  /*5040*/  ISETP.GT.AND P4, PT, R13, 0x59, P2 ;  /* 0x000000590d00780c */ /* 0x000fe40001784270 */
[----:B------:R0:W-:Y:S01]  /*5050*/  @P1 STG.E desc[UR14][R204.64], R215 ;  /* 0x000000d7cc001986 */ /* 0x0001e2000c10190e */
[----:B------:R-:W-:Y:S01]  /*5060*/  IMAD.X R203, R211, 0x1, R19, P5 ;  /* 0x00000001d3cb7824 */ /* 0x000fe200028e0613 */
[----:B------:R-:W-:-:S04]  /*5070*/  LEA R202, P1, R132, UR10, 0x2 ;  /* 0x0000000a84ca7c11 */ /* 0x000fc8000f8210ff */
[----:B------:R-:W-:-:S05]  /*5080*/  LEA.HI.X R203, R132, UR11, R203, 0x2, P1 ;  /* 0x0000000b84cb7c11 */ /* 0x000fca00088f14cb */
[----:B------:R-:W-:Y:S05]  /*5090*/  @!P4 BRA `(.L_x_95) ;  /* 0x000000000004c947 */ /* 0x000fea0003800000 */
[----:B------:R1:W5:Y:S02]  /*50a0*/  LDG.E.LTC128B R15, desc[UR14][R202.64] ;  /* 0x0000000eca0f7981 */ /* 0x000364000c1e1920 */
.L_x_95:
[----:B------:R-:W-:Y:S05]  /*50b0*/  BSYNC B1 ;  /* 0x0000000000017941 */ /* 0x000fea0003800000 */
.L_x_94:
[----:B------:R-:W-:Y:S01]  /*50c0*/  IMAD.IADD R131, R10, 0x1, R131 ;  /* 0x000000010a837824 */ /* 0x000fe200078e0283 */
[----:B-1----:R-:W-:Y:S01]  /*50d0*/  LEA R202, P1, R130, UR10, 0x2 ;  /* 0x0000000a82ca7c11 */ /* 0x002fe2000f8210ff */
[----:B-----5:R-:W-:Y:S01]  /*50e0*/  IMAD R132, R15, UR18, RZ ;  /* 0x000000120f847c24 */ /* 0x020fe2000f8e02ff */
[----:B------:R-:W-:Y:S01]  /*50f0*/  IADD3 R212, P5, R154, R212, RZ ;  /* 0x000000d49ad47210 */ /* 0x000fe20007fbe0ff */
[----:B------:R-:W-:Y:S01]  /*5100*/  BSSY B1, `(.L_x_96) ;  /* 0x000000b000017945 */ /* 0x000fe20003800000 */
[----:B------:R-:W-:Y:S01]  /*5110*/  LEA.HI.X R203, R130, UR11, R131, 0x2, P1 ;  /* 0x0000000b82cb7c11 */ /* 0x000fe200088f1483 */
[----:B------:R-:W-:Y:S01]  /*5120*/  IMAD.WIDE.U32 R130, R152, 0x160, R162 ;  /* 0x0000016098827825 */ /* 0x000fe200078e00a2 */
[----:B------:R-:W-:Y:S02]  /*5130*/  IADD3.X R213, R155, R9, R213, P5, !PT ;  /* 0x000000099bd57210 */ /* 0x000fe40002ffe4d5 */
[----:B------:R-:W-:Y:S01]  /*5140*/  ISETP.GT.AND P5, PT, R13, 0x58, P0 ;  /* 0x000000580d00780c */ /* 0x000fe200007a4270 */
[----:B------:R-:W-:-:S02]  /*5150*/  IMAD.IADD R131, R17, 0x1, R131 ;  /* 0x0000000111837824 */ /* 0x000fc400078e0283 */
[----:B------:R-:W-:Y:S02]  /*5160*/  IMAD R133, R133, UR17, R132 ;  /* 0x0000001185857c24 */ /* 0x000fe4000f8e0284 */
[----:B------:R-:W-:-:S03]  /*5170*/  IMAD.WIDE.U32 R212, R4, UR8, R212 ;  /* 0x0000000804d47c25 */ /* 0x000fc6000f8e00d4 */
[----:B------:R1:W-:Y:S05]  /*5180*/  @P4 STG.E desc[UR14][R130.64], R133 ;  /* 0x0000008582004986 */ /* 0x0003ea000c10190e */
[----:B------:R-:W-:Y:S05]  /*5190*/  @!P5 BRA `(.L_x_97) ;  /* 0x000000000004d947 */ /* 0x000fea0003800000 */
[----:B------:R3:W5:Y:S02]  /*51a0*/  LDG.E.LTC128B R15, desc[UR14][R202.64+0x20] ;  /* 0x0000200eca0f7981 */ /* 0x000764000c1e1920 */
.L_x_97:
[----:B------:R-:W-:Y:S05]  /*51b0*/  BSYNC B1 ;  /* 0x0000000000017941 */ /* 0x000fea0003800000 */
.L_x_96:
[----:B-----5:R-:W-:Y:S01]  /*51c0*/  IMAD R17, R15, UR18, RZ ;  /* 0x000000120f117c24 */ /* 0x020fe2000f8e02ff */
[----:B------:R-:W-:Y:S01]  /*51d0*/  LEA R132, P1, R212, UR10, 0x2 ;  /* 0x0000000ad4847c11 */ /* 0x000fe2000f8210ff */
[----:B-1----:R-:W-:Y:S01]  /*51e0*/  IMAD.IADD R133, R10, 0x1, R213 ;  /* 0x000000010a857824 */ /* 0x002fe200078e02d5 */
[----:B------:R-:W-:Y:S01]  /*51f0*/  BSSY B1, `(.L_x_98) ;  /* 0x000000c000017945 */ /* 0x000fe20003800000 */
[----:B------:R-:W-:Y:S02]  /*5200*/  IMAD R213, R134, UR17, R17 ;  /* 0x0000001186d57c24 */ /* 0x000fe4000f8e0211 */
[----:B------:R-:W-:Y:S01]  /*5210*/  IMAD.WIDE.U32 R210, R22, 0x7, R210 ;  /* 0x0000000716d27825 */ /* 0x000fe200078e00d2 */
[----:B------:R-:W-:Y:S02]  /*5220*/  LEA.HI.X R133, R212, UR11, R133, 0x2, P1 ;  /* 0x0000000bd4857c11 */ /* 0x000fe400088f1485 */
[----:B------:R1:W-:Y:S01]  /*5230*/  @P5 STG.E desc[UR14][R204.64+0x20], R213 ;  /* 0x000020d5cc005986 */ /* 0x0003e2000c10190e */
[----:B------:R-:W-:Y:S01]  /*5240*/  ISETP.GT.AND P5, PT, R13, 0x59, P0 ;  /* 0x000000590d00780c */ /* 0x000fe200007a4270 */
[----:B0-----:R-:W-:Y:S01]  /*5250*/  IMAD.IADD R215, R16, 0x1, R211 ;  /* 0x0000000110d77824 */ /* 0x001fe200078e02d3 */
[----:B------:R-:W-:-:S02]  /*5260*/  IADD3 R17, P4, R20, R210, RZ ;  /* 0x000000d214117210 */ /* 0x000fc40007f9e0ff */
[----:B------:R-:W-:-:S03]  /*5270*/  ISETP.GT.AND P1, PT, R13, 0x60, P2 ;  /* 0x000000600d00780c */ /* 0x000fc60001724270 */
[----:B------:R-:W-:-:S06]  /*5280*/  IMAD.X R212, R215, 0x1, R19, P4 ;  /* 0x00000001d7d47824 */ /* 0x000fcc00020e0613 */
[----:B-1----:R-:W-:Y:S05]  /*5290*/  @!P5 BRA `(.L_x_99) ;  /* 0x000000000004d947 */ /* 0x002fea0003800000 */
[----:B------:R0:W5:Y:S02]  /*52a0*/  LDG.E.LTC128B R15, desc[UR14][R132.64+0x20] ;  /* 0x0000200e840f7981 */ /* 0x000164000c1e1920 */
.L_x_99:
[----:B------:R-:W-:Y:S05]  /*52b0*/  BSYNC B1 ;  /* 0x0000000000017941 */ /* 0x000fea0003800000 */
.L_x_98:
[----:B-----5:R-:W-:Y:S01]  /*52c0*/  IMAD R134, R15, UR18, RZ ;  /* 0x000000120f867c24 */ /* 0x020fe2000f8e02ff */
[----:B------:R-:W-:-:S03]  /*52d0*/  LEA R216, P4, R17, UR10, 0x2 ;  /* 0x0000000a11d87c11 */ /* 0x000fc6000f8810ff */
[----:B------:R-:W-:Y:S01]  /*52e0*/  IMAD R219, R135, UR17, R134 ;  /* 0x0000001187db7c24 */ /* 0x000fe2000f8e0286 */
[----:B------:R-:W-:-:S04]  /*52f0*/  LEA.HI.X R217, R17, UR11, R212, 0x2, P4 ;  /* 0x0000000b11d97c11 */ /* 0x000fc8000a0f14d4 */
[----:B------:R1:W-:Y:S04]  /*5300*/  @P5 STG.E desc[UR14][R130.64+0x20], R219 ;  /* 0x000020db82005986 */ /* 0x0003e8000c10190e */
[----:B------:R-:W4:Y:S01]  /*5310*/  @P1 LDG.E.LTC128B R15, desc[UR14][R216.64] ;  /* 0x0000000ed80f1981 */ /* 0x000f22000c1e1920 */
[----:B------:R-:W-:Y:S01]  /*5320*/  IMAD R17, R153, 0x180, RZ ;  /* 0x0000018099117824 */ /* 0x000fe200078e02ff */
[----:B------:R-:W-:Y:S01]  /*5330*/  IADD3 R210, P4, R210, R22, RZ ;  /* 0x00000016d2d27210 */ /* 0x000fe20007f9e0ff */
[----:B------:R-:W-:Y:S01]  /*5340*/  IMAD.WIDE.U32 R134, R152, 0x180, R172 ;  /* 0x0000018098867825 */ /* 0x000fe200078e00ac */
[----:B------:R-:W-:Y:S03]  /*5350*/  BSSY B1, `(.L_x_100) ;  /* 0x0000012000017945 */ /* 0x000fe60003800000 */
[----:B------:R-:W-:-:S04]  /*5360*/  IMAD.WIDE.U32 R212, R22, 0x7, R206 ;  /* 0x0000000716d47825 */ /* 0x000fc800078e00ce */
[----:B------:R-:W-:Y:S01]  /*5370*/  IMAD.IADD R207, R135, 0x1, R17 ;  /* 0x0000000187cf7824 */ /* 0x000fe200078e0211 */
[----:B------:R-:W-:Y:S01]  /*5380*/  IADD3 R214, P5, R212, R22, RZ ;  /* 0x00000016d4d67210 */ /* 0x000fe20007fbe0ff */
[----:B------:R-:W-:Y:S02]  /*5390*/  IMAD.MOV.U32 R206, RZ, RZ, R134 ;  /* 0x000000ffffce7224 */ /* 0x000fe400078e0086 */
[----:B----4-:R-:W-:-:S04]  /*53a0*/  IMAD R211, R15, UR18, RZ ;  /* 0x000000120fd37c24 */ /* 0x010fc8000f8e02ff */
[----:B------:R-:W-:Y:S02]  /*53b0*/  IMAD R221, R136, UR17, R211 ;  /* 0x0000001188dd7c24 */ /* 0x000fe4000f8e02d3 */
[----:B------:R-:W-:Y:S01]  /*53c0*/  IMAD.X R211, R215, 0x1, R23, P4 ;  /* 0x00000001d7d37824 */ /* 0x000fe200020e0617 */
[----:B------:R-:W-:Y:S02]  /*53d0*/  IADD3 R134, P4, R210, R20, RZ ;  /* 0x00000014d2867210 */ /* 0x000fe40007f9e0ff */
[----:B------:R1:W-:Y:S01]  /*53e0*/  @P1 STG.E desc[UR14][R206.64], R221 ;  /* 0x000000ddce001986 */ /* 0x0003e2000c10190e */
[----:B------:R-:W-:Y:S02]  /*53f0*/  ISETP.GT.AND P1, PT, R13, 0x61, P2 ;  /* 0x000000610d00780c */ /* 0x000fe40001724270 */
[----:B------:R-:W-:Y:S01]  /*5400*/  IMAD.X R135, R211, 0x1, R19, P4 ;  /* 0x00000001d3877824 */ /* 0x000fe200020e0613 */
[----:B------:R-:W-:Y:S02]  /*5410*/  IADD3.X R215, R23, R16, R213, P5, !PT ;  /* 0x0000001017d77210 */ /* 0x000fe40002ffe4d5 */
[----:B------:R-:W-:-:S04]  /*5420*/  LEA R212, P4, R134, UR10, 0x2 ;  /* 0x0000000a86d47c11 */ /* 0x000fc8000f8810ff */
[----:B------:R-:W-:Y:S01]  /*5430*/  LEA.HI.X R213, R134, UR11, R135, 0x2, P4 ;  /* 0x0000000b86d57c11 */ /* 0x000fe2000a0f1487 */
[----:B------:R-:W-:-:S03]  /*5440*/  IMAD.WIDE.U32 R134, R11, R22, R214 ;  /* 0x000000160b867225 */ /* 0x000fc600078e00d6 */
[----:B-1----:R-:W-:Y:S05]  /*5450*/  @!P1 BRA `(.L_x_101) ;  /* 0x0000000000049947 */ /* 0x002fea0003800000 */
[----:B------:R1:W5:Y:S02]  /*5460*/  LDG.E.LTC128B R15, desc[UR14][R212.64] ;  /* 0x0000000ed40f7981 */ /* 0x000364000c1e1920 */
.L_x_101:
[----:B------:R-:W-:Y:S05]  /*5470*/  BSYNC B1 ;  /* 0x0000000000017941 */ /* 0x000fea0003800000 */
.L_x_100:
[----:B-1----:R-:W-:Y:S01]  /*5480*/  IADD3 R212, P4, R154, R134, RZ ;  /* 0x000000869ad47210 */ /* 0x002fe20007f9e0ff */
[----:B-----5:R-:W-:Y:S01]  /*5490*/  IMAD R136, R15, UR18, RZ ;  /* 0x000000120f887c24 */ /* 0x020fe2000f8e02ff */
[----:B------:R-:W-:Y:S01]  /*54a0*/  ISETP.GT.AND P5, PT, R13, 0x60, P0 ;  /* 0x000000600d00780c */ /* 0x000fe200007a4270 */
[----:B------:R-:W-:Y:S01]  /*54b0*/  BSSY B1, `(.L_x_102) ;  /* 0x0000016000017945 */ /* 0x000fe20003800000 */
[----:B------:R-:W-:Y:S01]  /*54c0*/  IADD3.X R213, R155, R9, R135, P4, !PT ;  /* 0x000000099bd57210 */ /* 0x000fe200027fe487 */
[----:B------:R-:W-:-:S04]  /*54d0*/  IMAD.WIDE.U32 R134, R22, 0x7, R208 ;  /* 0x0000000716867825 */ /* 0x000fc800078e00d0 */
[----:B------:R-:W-:Y:S01]  /*54e0*/  IMAD.WIDE.U32 R208, R4, UR8, R212 ;  /* 0x0000000804d07c25 */ /* 0x000fe2000f8e00d4 */
[----:B------:R-:W-:-:S03]  /*54f0*/  IADD3 R212, P4, R134, R22, RZ ;  /* 0x0000001686d47210 */ /* 0x000fc60007f9e0ff */
[----:B------:R-:W-:Y:S01]  /*5500*/  IMAD R219, R137, UR17, R136 ;  /* 0x0000001189db7c24 */ /* 0x000fe2000f8e0288 */
[----:B------:R-:W-:Y:S01]  /*5510*/  IADD3.X R213, R23, R16, R135, P4, !PT ;  /* 0x0000001017d57210 */ /* 0x000fe200027fe487 */
[----:B------:R-:W-:Y:S01]  /*5520*/  IMAD.IADD R135, R10, 0x1, R209 ;  /* 0x000000010a877824 */ /* 0x000fe200078e02d1 */
[----:B------:R-:W-:-:S04]  /*5530*/  LEA R134, P4, R208, UR10, 0x2 ;  /* 0x0000000ad0867c11 */ /* 0x000fc8000f8810ff */
[----:B------:R-:W-:Y:S01]  /*5540*/  LEA.HI.X R135, R208, UR11, R135, 0x2, P4 ;  /* 0x0000000bd0877c11 */ /* 0x000fe2000a0f1487 */
[----:B------:R-:W-:-:S03]  /*5550*/  IMAD.WIDE.U32 R208, R11, R22, R212 ;  /* 0x000000160bd07225 */ /* 0x000fc600078e00d4 */
[----:B------:R-:W-:-:S04]  /*5560*/  IADD3 R216, P4, R154, R208, RZ ;  /* 0x000000d09ad87210 */ /* 0x000fc80007f9e0ff */
[----:B------:R-:W-:Y:S01]  /*5570*/  IADD3.X R217, R155, R9, R209, P4, !PT ;  /* 0x000000099bd97210 */ /* 0x000fe200027fe4d1 */
[----:B------:R-:W-:-:S04]  /*5580*/  IMAD.WIDE.U32 R208, R152, 0x180, R162 ;  /* 0x0000018098d07825 */ /* 0x000fc800078e00a2 */
[----:B------:R-:W-:Y:S02]  /*5590*/  IMAD.IADD R209, R17, 0x1, R209 ;  /* 0x0000000111d17824 */ /* 0x000fe400078e02d1 */
[----:B------:R-:W-:-:S03]  /*55a0*/  IMAD.WIDE.U32 R216, R4, UR8, R216 ;  /* 0x0000000804d87c25 */ /* 0x000fc6000f8e00d8 */
[----:B------:R1:W-:Y:S01]  /*55b0*/  @P1 STG.E desc[UR14][R208.64], R219 ;  /* 0x000000dbd0001986 */ /* 0x0003e2000c10190e */
[----:B------:R-:W-:Y:S01]  /*55c0*/  IMAD.IADD R17, R10, 0x1, R217 ;  /* 0x000000010a117824 */ /* 0x000fe200078e02d9 */
[----:B------:R-:W-:-:S04]  /*55d0*/  LEA R136, P4, R216, UR10, 0x2 ;  /* 0x0000000ad8887c11 */ /* 0x000fc8000f8810ff */
[----:B------:R-:W-:Y:S01]  /*55e0*/  LEA.HI.X R137, R216, UR11, R17, 0x2, P4 ;  /* 0x0000000bd8897c11 */ /* 0x000fe2000a0f1411 */
[----:B------:R-:W-:Y:S08]  /*55f0*/  @!P5 BRA `(.L_x_103) ;  /* 0x000000000004d947 */ /* 0x000ff00003800000 */
[----:B------:R4:W5:Y:S02]  /*5600*/  LDG.E.LTC128B R15, desc[UR14][R134.64+0x20] ;  /* 0x0000200e860f7981 */ /* 0x000964000c1e1920 */
.L_x_103:
[----:B------:R-:W-:Y:S05]  /*5610*/  BSYNC B1 ;  /* 0x0000000000017941 */ /* 0x000fea0003800000 */
.L_x_102:
[----:B-----5:R-:W-:Y:S01]  /*5620*/  IMAD R17, R15, UR18, RZ ;  /* 0x000000120f117c24 */ /* 0x020fe2000f8e02ff */
[----:B------:R-:W-:Y:S01]  /*5630*/  ISETP.GT.AND P4, PT, R13, 0x61, P0 ;  /* 0x000000610d00780c */ /* 0x000fe20000784270 */
[----:B------:R-:W-:Y:S01]  /*5640*/  BSSY B1, `(.L_x_104) ;  /* 0x0000006000017945 */ /* 0x000fe20003800000 */
[----:B------:R-:W-:-:S04]  /*5650*/  IMAD.WIDE.U32 R210, R22, 0x7, R210 ;  /* 0x0000000716d27825 */ /* 0x000fc800078e00d2 */
[----:B------:R-:W-:-:S05]  /*5660*/  IMAD R17, R138, UR17, R17 ;  /* 0x000000118a117c24 */ /* 0x000fca000f8e0211 */
[----:B------:R0:W-:Y:S02]  /*5670*/  @P5 STG.E desc[UR14][R206.64+0x20], R17 ;  /* 0x00002011ce005986 */ /* 0x0001e4000c10190e */
[----:B------:R-:W-:Y:S05]  /*5680*/  @!P4 BRA `(.L_x_105) ;  /* 0x000000000004c947 */ /* 0x000fea0003800000 */
[----:B------:R0:W5:Y:S02]  /*5690*/  LDG.E.LTC128B R15, desc[UR14][R136.64+0x20] ;  /* 0x0000200e880f7981 */ /* 0x000164000c1e1920 */
.L_x_105:
[----:B------:R-:W-:Y:S05]  /*56a0*/  BSYNC B1 ;  /* 0x0000000000017941 */ /* 0x000fea0003800000 */
.L_x_104:
[----:B0-----:R-:W-:Y:S01]  /*56b0*/  IADD3 R17, P5, R20, R210, RZ ;  /* 0x000000d214117210 */ /* 0x001fe20007fbe0ff */
[----:B-----5:R-:W-:Y:S01]  /*56c0*/  IMAD R138, R15, UR18, RZ ;  /* 0x000000120f8a7c24 */ /* 0x020fe2000f8e02ff */
[----:B------:R-:W-:Y:S01]  /*56d0*/  ISETP.GT.AND P1, PT, R13, 0x68, P2 ;  /* 0x000000680d00780c */ /* 0x000fe20001724270 */
[----:B------:R-:W-:Y:S02]  /*56e0*/  IMAD.IADD R217, R16, 0x1, R211 ;  /* 0x0000000110d97824 */ /* 0x000fe400078e02d3 */
[----:B-1----:R-:W-:Y:S02]  /*56f0*/  IMAD R219, R139, UR17, R138 ;  /* 0x000000118bdb7c24 */ /* 0x002fe4000f8e028a */
[----:B------:R-:W-:Y:S01]  /*5700*/  IMAD.X R216, R217, 0x1, R19, P5 ;  /* 0x00000001d9d87824 */ /* 0x000fe200028e0613 */
[C---:B------:R-:W-:Y:S02]  /*5710*/  LEA R138, P5, R17.reuse, UR10, 0x2 ;  /* 0x0000000a118a7c11 */ /* 0x040fe4000f8a10ff */
[----:B------:R0:W-:Y:S02]  /*5720*/  @P4 STG.E desc[UR14][R208.64+0x20], R219 ;  /* 0x000020dbd0004986 */ /* 0x0001e4000c10190e */
[----:B------:R-:W-:-:S05]  /*5730*/  LEA.HI.X R139, R17, UR11, R216, 0x2, P5 ;  /* 0x0000000b118b7c11 */ /* 0x000fca000a8f14d8 */
[----:B------:R1:W2:Y:S01]  /*5740*/  @P1 LDG.E.LTC128B R15, desc[UR14][R138.64] ;  /* 0x0000000e8a0f1981 */ /* 0x0002a2000c1e1920 */
[----:B------:R-:W-:Y:S01]  /*5750*/  IADD3 R216, P4, R210, R22, RZ ;  /* 0x00000016d2d87210 */ /* 0x000fe20007f9e0ff */
[----:B------:R-:W-:Y:S01]  /*5760*/  IMAD.WIDE.U32 R210, R152, 0x1a0, R172 ;  /* 0x000001a098d27825 */ /* 0x000fe200078e00ac */
[----:B------:R-:W-:Y:S03]  /*5770*/  BSSY B1, `(.L_x_106) ;  /* 0x0000011000017945 */ /* 0x000fe60003800000 */
[----:B------:R-:W-:-:S04]  /*5780*/  IMAD.WIDE.U32 R214, R22, 0x7, R214 ;  /* 0x0000000716d67825 */ /* 0x000fc800078e00d6 */
[----:B------:R-:W-:Y:S01]  /*5790*/  IMAD.X R217, R217, 0x1, R23, P4 ;  /* 0x00000001d9d97824 */ /* 0x000fe200020e0617 */
[----:B-1----:R-:W-:Y:S01]  /*57a0*/  IADD3 R139, P4, R216, R20, RZ ;  /* 0x00000014d88b7210 */ /* 0x002fe20007f9e0ff */
[----:B--2---:R-:W-:-:S04]  /*57b0*/  IMAD R17, R15, UR18, RZ ;  /* 0x000000120f117c24 */ /* 0x004fc8000f8e02ff */
[----:B------:R-:W-:Y:S02]  /*57c0*/  IMAD R221, R140, UR17, R17 ;  /* 0x000000118cdd7c24 */ /* 0x000fe4000f8e0211 */
[----:B------:R-:W-:Y:S02]  /*57d0*/  IMAD R17, R153, 0x1a0, RZ ;  /* 0x000001a099117824 */ /* 0x000fe400078e02ff */
[----:B------:R-:W-:Y:S01]  /*57e0*/  IMAD.X R140, R217, 0x1, R19, P4 ;  /* 0x00000001d98c7824 */ /* 0x000fe200020e0613 */
[----:B------:R-:W-:Y:S01]  /*57f0*/  LEA R138, P4, R139, UR10, 0x2 ;  /* 0x0000000a8b8a7c11 */ /* 0x000fe2000f8810ff */
[----:B------:R-:W-:-:S03]  /*5800*/  IMAD.IADD R211, R211, 0x1, R17 ;  /* 0x00000001d3d37824 */ /* 0x000fc600078e0211 */
[----:B------:R-:W-:Y:S02]  /*5810*/  LEA.HI.X R139, R139, UR11, R140, 0x2, P4 ;  /* 0x0000000b8b8b7c11 */ /* 0x000fe4000a0f148c */
[----:B------:R1:W-:Y:S01]  /*5820*/  @P1 STG.E desc[UR14][R210.64], R221 ;  /* 0x000000ddd2001986 */ /* 0x0003e2000c10190e */
[----:B------:R-:W-:-:S04]  /*5830*/  IADD3 R218, P1, R214, R22, RZ ;  /* 0x00000016d6da7210 */ /* 0x000fc80007f3e0ff */
[----:B0-----:R-:W-:Y:S02]  /*5840*/  IADD3.X R219, R23, R16, R215, P1, !PT ;  /* 0x0000001017db7210 */ /* 0x001fe40000ffe4d7 */
[----:B------:R-:W-:-:S13]  /*5850*/  ISETP.GT.AND P1, PT, R13, 0x69, P2 ;  /* 0x000000690d00780c */ /* 0x000fda0001724270 */
[----:B-1----:R-:W-:Y:S05]  /*5860*/  @!P1 BRA `(.L_x_107) ;  /* 0x0000000000049947 */ /* 0x002fea0003800000 */
[----:B------:R0:W5:Y:S02]  /*5870*/  LDG.E.LTC128B R15, desc[UR14][R138.64] ;  /* 0x0000000e8a0f7981 */ /* 0x000164000c1e1920 */
.L_x_107:
[----:B------:R-:W-:Y:S05]  /*5880*/  BSYNC B1 ;  /* 0x0000000000017941 */ /* 0x000fea0003800000 */
.L_x_106:
[----:B0-----:R-:W-:Y:S01]  /*5890*/  IMAD.WIDE.U32 R138, R11, R22, R218 ;  /* 0x000000160b8a7225 */ /* 0x001fe200078e00da */
[----:B------:R-:W-:Y:S01]  /*58a0*/  ISETP.GT.AND P5, PT, R13, 0x68, P0 ;  /* 0x000000680d00780c */ /* 0x000fe200007a4270 */
[----:B------:R-:W-:Y:S02]  /*58b0*/  BSSY B1, `(.L_x_108) ;  /* 0x0000018000017945 */ /* 0x000fe40003800000 */
[----:B-----5:R-:W-:Y:S01]  /*58c0*/  IMAD R140, R15, UR18, RZ ;  /* 0x000000120f8c7c24 */ /* 0x020fe2000f8e02ff */
[----:B------:R-:W-:-:S03]  /*58d0*/  IADD3 R214, P4, R154, R138, RZ ;  /* 0x0000008a9ad67210 */ /* 0x000fc60007f9e0ff */
[----:B------:R-:W-:Y:S01]  /*58e0*/  IMAD R223, R141, UR17, R140 ;  /* 0x000000118ddf7c24 */ /* 0x000fe2000f8e028c */
[----:B------:R-:W-:Y:S01]  /*58f0*/  IADD3.X R215, R155, R9, R139, P4, !PT ;  /* 0x000000099bd77210 */ /* 0x000fe200027fe48b */
[----:B------:R-:W-:-:S04]  /*5900*/  IMAD.WIDE.U32 R138, R22, 0x7, R212 ;  /* 0x00000007168a7825 */ /* 0x000fc800078e00d4 */
[----:B------:R-:W-:Y:S01]  /*5910*/  IMAD.WIDE.U32 R212, R4, UR8, R214 ;  /* 0x0000000804d47c25 */ /* 0x000fe2000f8e00d6 */
[----:B------:R-:W-:-:S04]  /*5920*/  IADD3 R214, P4, R138, R22, RZ ;  /* 0x000000168ad67210 */ /* 0x000fc80007f9e0ff */
        /* <DEDUP_REMOVED lines=16> */
.L_x_109:
[----:B------:R-:W-:Y:S05]  /*5a30*/  BSYNC B1 ;  /* 0x0000000000017941 */ /* 0x000fea0003800000 */
.L_x_108:
        /* <DEDUP_REMOVED lines=8> */
.L_x_111:
[----:B------:R-:W-:Y:S05]  /*5ac0*/  BSYNC B1 ;  /* 0x0000000000017941 */ /* 0x000fea0003800000 */
.L_x_110:
[----:B-----5:R-:W-:Y:S01]  /*5ad0*/  IMAD R142, R15, UR18, RZ ;  /* 0x000000120f8e7c24 */ /* 0x020fe2000f8e02ff */
[----:B------:R-:W-:Y:S01]  /*5ae0*/  ISETP.GT.AND P1, PT, R13, 0x70, P2 ;  /* 0x000000700d00780c */ /* 0x000fe20001724270 */
[----:B--2---:R-:W-:Y:S02]  /*5af0*/  IMAD.IADD R17, R16, 0x1, R217 ;  /* 0x0000000110117824 */ /* 0x004fe400078e02d9 */
[----:B------:R-:W-:Y:S01]  /*5b00*/  IMAD R221, R143, UR17, R142 ;  /* 0x000000118fdd7c24 */ /* 0x000fe2000f8e028e */
[----:B------:R-:W-:-:S04]  /*5b10*/  IADD3 R142, P5, R20, R216, RZ ;  /* 0x000000d8148e7210 */ /* 0x000fc80007fbe0ff */
[----:B------:R2:W-:Y:S01]  /*5b20*/  @P4 STG.E desc[UR14][R212.64+0x20], R221 ;  /* 0x000020ddd4004986 */ /* 0x0005e2000c10190e */
[----:B------:R-:W-:Y:S01]  /*5b30*/  IMAD.X R143, R17, 0x1, R19, P5 ;  /* 0x00000001118f7824 */ /* 0x000fe200028e0613 */
[----:B------:R-:W-:-:S04]  /*5b40*/  LEA R222, P5, R142, UR10, 0x2 ;  /* 0x0000000a8ede7c11 */ /* 0x000fc8000f8a10ff */
[----:B0-----:R-:W-:-:S05]  /*5b50*/  LEA.HI.X R223, R142, UR11, R143, 0x2, P5 ;  /* 0x0000000b8edf7c11 */ /* 0x001fca000a8f148f */
[----:B------:R-:W3:Y:S01]  /*5b60*/  @P1 LDG.E.LTC128B R15, desc[UR14][R222.64] ;  /* 0x0000000ede0f1981 */ /* 0x000ee2000c1e1920 */
[----:B------:R-:W-:Y:S01]  /*5b70*/  IMAD R227, R153, 0x1c0, RZ ;  /* 0x000001c099e37824 */ /* 0x000fe200078e02ff */
[----:B------:R-:W-:Y:S01]  /*5b80*/  IADD3 R216, P4, R216, R22, RZ ;  /* 0x00000016d8d87210 */ /* 0x000fe20007f9e0ff */
[----:B------:R-:W-:Y:S01]  /*5b90*/  IMAD.WIDE.U32 R218, R22, 0x7, R218 ;  /* 0x0000000716da7825 */ /* 0x000fe200078e00da */
[----:B------:R-:W-:Y:S03]  /*5ba0*/  BSSY B1, `(.L_x_112) ;  /* 0x0000010000017945 */ /* 0x000fe60003800000 */
[----:B------:R-:W-:Y:S01]  /*5bb0*/  IMAD.X R217, R17, 0x1, R23, P4 ;  /* 0x0000000111d97824 */ /* 0x000fe200020e0617 */
[----:B------:R-:W-:Y:S01]  /*5bc0*/  IADD3 R17, P4, R216, R20, RZ ;  /* 0x00000014d8117210 */ /* 0x000fe20007f9e0ff */
[----:B---3--:R-:W-:-:S04]  /*5bd0*/  IMAD R143, R15, UR18, RZ ;  /* 0x000000120f8f7c24 */ /* 0x008fc8000f8e02ff */
[----:B------:R-:W-:Y:S02]  /*5be0*/  IMAD R225, R144, UR17, R143 ;  /* 0x0000001190e17c24 */ /* 0x000fe4000f8e028f */
[----:B------:R-:W-:-:S04]  /*5bf0*/  IMAD.WIDE.U32 R142, R152, 0x1c0, R172 ;  /* 0x000001c0988e7825 */ /* 0x000fc800078e00ac */
[----:B------:R-:W-:Y:S02]  /*5c00*/  IMAD.IADD R143, R143, 0x1, R227 ;  /* 0x000000018f8f7824 */ /* 0x000fe400078e02e3 */
[----:B------:R-:W-:-:S03]  /*5c10*/  IMAD.X R144, R217, 0x1, R19, P4 ;  /* 0x00000001d9907824 */ /* 0x000fc600020e0613 */
[----:B------:R0:W-:Y:S01]  /*5c20*/  @P1 STG.E desc[UR14][R142.64], R225 ;  /* 0x000000e18e001986 */ /* 0x0001e2000c10190e */
[----:B------:R-:W-:Y:S02]  /*5c30*/  IADD3 R220, P1, R218, R22, RZ ;  /* 0x00000016dadc7210 */ /* 0x000fe40007f3e0ff */
[----:B------:R-:W-:Y:S02]  /*5c40*/  LEA R218, P4, R17, UR10, 0x2 ;  /* 0x0000000a11da7c11 */ /* 0x000fe4000f8810ff */
[----:B--2---:R-:W-:Y:S02]  /*5c50*/  IADD3.X R221, R23, R16, R219, P1, !PT ;  /* 0x0000001017dd7210 */ /* 0x004fe40000ffe4db */
[----:B------:R-:W-:Y:S02]  /*5c60*/  ISETP.GT.AND P1, PT, R13, 0x71, P2 ;  /* 0x000000710d00780c */ /* 0x000fe40001724270 */
[----:B------:R-:W-:-:S11]  /*5c70*/  LEA.HI.X R219, R17, UR11, R144, 0x2, P4 ;  /* 0x0000000b11db7c11 */ /* 0x000fd6000a0f1490 */
[----:B0-----:R-:W-:Y:S05]  /*5c80*/  @!P1 BRA `(.L_x_113) ;  /* 0x0000000000049947 */ /* 0x001fea0003800000 */
[----:B------:R0:W5:Y:S02]  /*5c90*/  LDG.E.LTC128B R15, desc[UR14][R218.64] ;  /* 0x0000000eda0f7981 */ /* 0x000164000c1e1920 */
.L_x_113:
[----:B------:R-:W-:Y:S05]  /*5ca0*/  BSYNC B1 ;  /* 0x0000000000017941 */ /* 0x000fea0003800000 */
.L_x_112:
[----:B0-----:R-:W-:Y:S01]  /*5cb0*/  IMAD.WIDE.U32 R218, R11, R22, R220 ;  /* 0x000000160bda7225 */ /* 0x001fe200078e00dc */
[----:B------:R-:W-:Y:S01]  /*5cc0*/  ISETP.GT.AND P5, PT, R13, 0x70, P0 ;  /* 0x000000700d00780c */ /* 0x000fe200007a4270 */
[----:B------:R-:W-:Y:S02]  /*5cd0*/  BSSY B1, `(.L_x_114) ;  /* 0x0000018000017945 */ /* 0x000fe40003800000 */
[----:B------:R-:W-:Y:S01]  /*5ce0*/  IMAD.WIDE.U32 R214, R22, 0x7, R214 ;  /* 0x0000000716d67825 */ /* 0x000fe200078e00d6 */
[----:B------:R-:W-:-:S03]  /*5cf0*/  IADD3 R222, P4, R154, R218, RZ ;  /* 0x000000da9ade7210 */ /* 0x000fc60007f9e0ff */
[----:B-----5:R-:W-:Y:S01]  /*5d00*/  IMAD R144, R15, UR18, RZ ;  /* 0x000000120f907c24 */ /* 0x020fe2000f8e02ff */
[----:B------:R-:W-:Y:S02]  /*5d10*/  IADD3.X R223, R155, R9, R219, P4, !PT ;  /* 0x000000099bdf7210 */ /* 0x000fe400027fe4db */
[----:B------:R-:W-:Y:S01]  /*5d20*/  IADD3 R218, P4, R214, R22, RZ ;  /* 0x00000016d6da7210 */ /* 0x000fe20007f9e0ff */
[----:B------:R-:W-:-:S03]  /*5d30*/  IMAD.WIDE.U32 R222, R4, UR8, R222 ;  /* 0x0000000804de7c25 */ /* 0x000fc6000f8e00de */
[----:B------:R-:W-:Y:S01]  /*5d40*/  IADD3.X R219, R23, R16, R215, P4, !PT ;  /* 0x0000001017db7210 */ /* 0x000fe200027fe4d7 */
[----:B------:R-:W-:Y:S01]  /*5d50*/  IMAD.IADD R17, R10, 0x1, R223 ;  /* 0x000000010a117824 */ /* 0x000fe200078e02df */
[----:B------:R-:W-:-:S04]  /*5d60*/  LEA R214, P4, R222, UR10, 0x2 ;  /* 0x0000000aded67c11 */ /* 0x000fc8000f8810ff */
[----:B------:R-:W-:Y:S01]  /*5d70*/  LEA.HI.X R215, R222, UR11, R17, 0x2, P4 ;  /* 0x0000000bded77c11 */ /* 0x000fe2000a0f1411 */
[----:B------:R-:W-:-:S04]  /*5d80*/  IMAD.WIDE.U32 R222, R11, R22, R218 ;  /* 0x000000160bde7225 */ /* 0x000fc800078e00da */
[----:B------:R-:W-:Y:S01]  /*5d90*/  IMAD R17, R145, UR17, R144 ;  /* 0x0000001191117c24 */ /* 0x000fe2000f8e0290 */
        /* <DEDUP_REMOVED lines=11> */
.L_x_115:
[----:B------:R-:W-:Y:S05]  /*5e50*/  BSYNC B1 ;  /* 0x0000000000017941 */ /* 0x000fea0003800000 */
.L_x_114:
[----:B0----5:R-:W-:Y:S01]  /*5e60*/  IMAD R17, R15, UR18, RZ ;  /* 0x000000120f117c24 */ /* 0x021fe2000f8e02ff */
[----:B------:R-:W-:Y:S01]  /*5e70*/  ISETP.GT.AND P4, PT, R13, 0x71, P0 ;  /* 0x000000710d00780c */ /* 0x000fe20000784270 */
[----:B------:R-:W-:Y:S01]  /*5e80*/  BSSY B1, `(.L_x_116) ;  /* 0x0000006000017945 */ /* 0x000fe20003800000 */
[----:B------:R-:W-:-:S04]  /*5e90*/  IMAD.WIDE.U32 R216, R22, 0x7, R216 ;  /* 0x0000000716d87825 */ /* 0x000fc800078e00d8 */
[----:B------:R-:W-:-:S05]  /*5ea0*/  IMAD R17, R146, UR17, R17 ;  /* 0x0000001192117c24 */ /* 0x000fca000f8e0211 */
[----:B------:R0:W-:Y:S02]  /*5eb0*/  @P5 STG.E desc[UR14][R142.64+0x20], R17 ;  /* 0x000020118e005986 */ /* 0x0001e4000c10190e */
[----:B------:R-:W-:Y:S05]  /*5ec0*/  @!P4 BRA `(.L_x_117) ;  /* 0x000000000004c947 */ /* 0x000fea0003800000 */
[----:B------:R3:W5:Y:S02]  /*5ed0*/  LDG.E.LTC128B R15, desc[UR14][R144.64+0x20] ;  /* 0x0000200e900f7981 */ /* 0x000764000c1e1920 */
.L_x_117:
[----:B------:R-:W-:Y:S05]  /*5ee0*/  BSYNC B1 ;  /* 0x0000000000017941 */ /* 0x000fea0003800000 */
.L_x_116:
[----:B-----5:R-:W-:Y:S01]  /*5ef0*/  IMAD R18, R15, UR18, RZ ;  /* 0x000000120f127c24 */ /* 0x020fe2000f8e02ff */
[----:B0-----:R-:W-:Y:S02]  /*5f00*/  IADD3 R17, P5, R20, R216, RZ ;  /* 0x000000d814117210 */ /* 0x001fe40007fbe0ff */
[----:B------:R-:W-:Y:S01]  /*5f10*/  ISETP.GT.AND P1, PT, R13, 0x78, P2 ;  /* 0x000000780d00780c */ /* 0x000fe20001724270 */
[----:B------:R-:W-:Y:S01]  /*5f20*/  IMAD R225, R147, UR17, R18 ;  /* 0x0000001193e17c24 */ /* 0x000fe2000f8e0212 */
[----:B------:R-:W-:Y:S01]  /*5f30*/  LEA R146, P6, R17, UR10, 0x2 ;  /* 0x0000000a11927c11 */ /* 0x000fe2000f8c10ff */
[----:B------:R-:W-:-:S03]  /*5f40*/  IMAD.IADD R18, R16, 0x1, R217 ;  /* 0x0000000110127824 */ /* 0x000fc600078e02d9 */
[----:B------:R0:W-:Y:S01]  /*5f50*/  @P4 STG.E desc[UR14][R222.64+0x20], R225 ;  /* 0x000020e1de004986 */ /* 0x0001e2000c10190e */
[----:B------:R-:W-:-:S05]  /*5f60*/  IMAD.X R224, R18, 0x1, R19, P5 ;  /* 0x0000000112e07824 */ /* 0x000fca00028e0613 */
[----:B------:R-:W-:-:S05]  /*5f70*/  LEA.HI.X R147, R17, UR11, R224, 0x2, P6 ;  /* 0x0000000b11937c11 */ /* 0x000fca000b0f14e0 */
[----:B------:R1:W2:Y:S01]  /*5f80*/  @P1 LDG.E.LTC128B R15, desc[UR14][R146.64] ;  /* 0x0000000e920f1981 */ /* 0x0002a2000c1e1920 */
[----:B------:R-:W-:Y:S01]  /*5f90*/  IMAD.WIDE.U32 R220, R22, 0x7, R220 ;  /* 0x0000000716dc7825 */ /* 0x000fe200078e00dc */
[-C--:B------:R-:W-:Y:S01]  /*5fa0*/  IADD3 R17, P4, P5, R20, R22.reuse, R216 ;  /* 0x0000001614117210 */ /* 0x080fe20007d9e0d8 */
[----:B------:R-:W-:Y:S01]  /*5fb0*/  BSSY B1, `(.L_x_118) ;  /* 0x000001a000017945 */ /* 0x000fe20003800000 */
[----:B------:R-:W-:Y:S01]  /*5fc0*/  ISETP.GT.AND P2, PT, R13, 0x79, P2 ;  /* 0x000000790d00780c */ /* 0x000fe20001744270 */
[----:B------:R-:W-:Y:S01]  /*5fd0*/  IMAD.WIDE.U32 R218, R22, 0x7, R218 ;  /* 0x0000000716da7825 */ /* 0x000fe200078e00da */
[----:B------:R-:W-:-:S04]  /*5fe0*/  IADD3 R20, P6, R220, R22, RZ ;  /* 0x00000016dc147210 */ /* 0x000fc80007fde0ff */
[----:B------:R-:W-:Y:S02]  /*5ff0*/  IADD3.X R21, R23, R16, R221, P6, !PT ;  /* 0x0000001017157210 */ /* 0x000fe400037fe4dd */
[-C--:B------:R-:W-:Y:S01]  /*6000*/  IADD3 R216, P6, R218, R22.reuse, RZ ;  /* 0x00000016dad87210 */ /* 0x080fe20007fde0ff */
[----:B------:R-:W-:-:S03]  /*6010*/  IMAD.WIDE.U32 R20, R11, R22, R20 ;  /* 0x000000160b147225 */ /* 0x000fc600078e0014 */
[----:B------:R-:W-:Y:S02]  /*6020*/  IADD3.X R217, R23, R16, R219, P6, !PT ;  /* 0x0000001017d97210 */ /* 0x000fe400037fe4db */
[C---:B------:R-:W-:Y:S01]  /*6030*/  IADD3 R20, P6, R154.reuse, R20, RZ ;  /* 0x000000149a147210 */ /* 0x040fe20007fde0ff */
[----:B------:R-:W-:Y:S01]  /*6040*/  IMAD.WIDE.U32 R216, R11, R22, R216 ;  /* 0x000000160bd87225 */ /* 0x000fe200078e00d8 */
[----:B------:R-:W-:Y:S02]  /*6050*/  IADD3.X R22, R19, R23, R18, P4, P5 ;  /* 0x0000001713167210 */ /* 0x000fe400027ea412 */
[----:B------:R-:W-:Y:S01]  /*6060*/  IADD3.X R21, R155, R9, R21, P6, !PT ;  /* 0x000000099b157210 */ /* 0x000fe200037fe415 */
[----:B------:R-:W-:Y:S01]  /*6070*/  IMAD R11, R153, 0x1e0, RZ ;  /* 0x000001e0990b7824 */ /* 0x000fe200078e02ff */
[----:B-1----:R-:W-:Y:S01]  /*6080*/  IADD3 R146, P6, R154, R216, RZ ;  /* 0x000000d89a927210 */ /* 0x002fe20007fde0ff */
[----:B------:R-:W-:-:S03]  /*6090*/  IMAD.WIDE.U32 R18, R152, 0x1e0, R172 ;  /* 0x000001e098127825 */ /* 0x000fc600078e00ac */
[----:B------:R-:W-:Y:S01]  /*60a0*/  IADD3.X R147, R155, R9, R217, P6, !PT ;  /* 0x000000099b937210 */ /* 0x000fe200037fe4d9 */
[----:B------:R-:W-:Y:S02]  /*60b0*/  IMAD.IADD R19, R19, 0x1, R11 ;  /* 0x0000000113137824 */ /* 0x000fe400078e020b */
[----:B------:R-:W-:-:S04]  /*60c0*/  IMAD.WIDE.U32 R20, R4, UR8, R20 ;  /* 0x0000000804147c25 */ /* 0x000fc8000f8e0014 */
[----:B------:R-:W-:-:S04]  /*60d0*/  IMAD.WIDE.U32 R152, R152, 0x1e0, R162 ;  /* 0x000001e098987825 */ /* 0x000fc800078e00a2 */
[----:B--2---:R-:W-:-:S04]  /*60e0*/  IMAD R9, R15, UR18, RZ ;  /* 0x000000120f097c24 */ /* 0x004fc8000f8e02ff */
[----:B------:R-:W-:-:S05]  /*60f0*/  IMAD R9, R148, UR17, R9 ;  /* 0x0000001194097c24 */ /* 0x000fca000f8e0209 */
[----:B------:R0:W-:Y:S01]  /*6100*/  @P1 STG.E desc[UR14][R18.64], R9 ;  /* 0x0000000912001986 */ /* 0x0001e2000c10190e */
[----:B------:R-:W-:-:S04]  /*6110*/  LEA R16, P1, R17, UR10, 0x2 ;  /* 0x0000000a11107c11 */ /* 0x000fc8000f8210ff */
[----:B------:R-:W-:Y:S01]  /*6120*/  LEA.HI.X R17, R17, UR11, R22, 0x2, P1 ;  /* 0x0000000b11117c11 */ /* 0x000fe200088f1416 */
[----:B------:R-:W-:Y:S08]  /*6130*/  @!P2 BRA `(.L_x_119) ;  /* 0x000000000004a947 */ /* 0x000ff00003800000 */
[----:B------:R1:W5:Y:S02]  /*6140*/  LDG.E.LTC128B R15, desc[UR14][R16.64] ;  /* 0x0000000e100f7981 */ /* 0x000364000c1e1920 */
.L_x_119:
[----:B------:R-:W-:Y:S05]  /*6150*/  BSYNC B1 ;  /* 0x0000000000017941 */ /* 0x000fea0003800000 */
.L_x_118:
        /* <DEDUP_REMOVED lines=12> */
.L_x_121:
[----:B------:R-:W-:Y:S05]  /*6220*/  BSYNC B1 ;  /* 0x0000000000017941 */ /* 0x000fea0003800000 */
.L_x_120:
[----:B-----5:R-:W-:Y:S01]  /*6230*/  IMAD R9, R15, UR18, RZ ;  /* 0x000000120f097c24 */ /* 0x020fe2000f8e02ff */
[----:B------:R-:W-:Y:S01]  /*6240*/  ISETP.GT.AND P1, PT, R13, 0x79, P0 ;  /* 0x000000790d00780c */ /* 0x000fe20000724270 */
[----:B------:R-:W-:Y:S01]  /*6250*/  IMAD.IADD R11, R10, 0x1, R147 ;  /* 0x000000010a0b7824 */ /* 0x000fe200078e0293 */
[----:B------:R-:W-:Y:S01]  /*6260*/  LEA R10, P2, R146, UR10, 0x2 ;  /* 0x0000000a920a7c11 */ /* 0x000fe2000f8410ff */
[----:B------:R-:W-:Y:S01]  /*6270*/  IMAD R9, R150, UR17, R9 ;  /* 0x0000001196097c24 */ /* 0x000fe2000f8e0209 */
[----:B------:R-:W-:Y:S01]  /*6280*/  BSSY B1, `(.L_x_122) ;  /* 0x0000006000017945 */ /* 0x000fe20003800000 */
[----:B------:R-:W-:Y:S02]  /*6290*/  ISETP.GT.AND P0, PT, R14, 0x80, PT ;  /* 0x000000800e00780c */ /* 0x000fe40003f04270 */
[----:B------:R-:W-:Y:S01]  /*62a0*/  LEA.HI.X R11, R146, UR11, R11, 0x2, P2 ;  /* 0x0000000b920b7c11 */ /* 0x000fe200090f140b */
[----:B------:R2:W-:Y:S05]  /*62b0*/  @P4 STG.E desc[UR14][R18.64+0x20], R9 ;  /* 0x0000200912004986 */ /* 0x0005ea000c10190e */
[----:B------:R-:W-:Y:S05]  /*62c0*/  @!P1 BRA `(.L_x_123) ;  /* 0x0000000000049947 */ /* 0x000fea0003800000 */
[----:B------:R0:W5:Y:S02]  /*62d0*/  LDG.E.LTC128B R15, desc[UR14][R10.64+0x20] ;  /* 0x0000200e0a0f7981 */ /* 0x000164000c1e1920 */
.L_x_123:
[----:B------:R-:W-:Y:S05]  /*62e0*/  BSYNC B1 ;  /* 0x0000000000017941 */ /* 0x000fea0003800000 */
.L_x_122:
[----:B-----5:R-:W-:Y:S01]  /*62f0*/  IMAD R4, R15, UR18, RZ ;  /* 0x000000120f047c24 */ /* 0x020fe2000f8e02ff */
[----:B------:R-:W-:Y:S01]  /*6300*/  ISETP.GT.AND P2, PT, R13, RZ, P0 ;  /* 0x000000ff0d00720c */ /* 0x000fe20000744270 */
[----:B------:R-:W-:Y:S02]  /*6310*/  BSSY B1, `(.L_x_124) ;  /* 0x0000005000017945 */ /* 0x000fe40003800000 */
[----:B------:R-:W-:-:S05]  /*6320*/  IMAD R151, R151, UR17, R4 ;  /* 0x0000001197977c24 */ /* 0x000fca000f8e0204 */
[----:B------:R0:W-:Y:S05]  /*6330*/  @P1 STG.E desc[UR14][R152.64+0x20], R151 ;  /* 0x0000209798001986 */ /* 0x0001ea000c10190e */
[----:B------:R-:W-:Y:S05]  /*6340*/  @!P2 BRA `(.L_x_125) ;  /* 0x000000000004a947 */ /* 0x000fea0003800000 */
[----:B------:R0:W5:Y:S02]  /*6350*/  LDG.E.LTC128B R15, desc[UR14][R156.64+0x200] ;  /* 0x0002000e9c0f7981 */ /* 0x000164000c1e1920 */
.L_x_125:
[----:B------:R-:W-:Y:S05]  /*6360*/  BSYNC B1 ;  /* 0x0000000000017941 */ /* 0x000fea0003800000 */
.L_x_124:
[----:B--2--5:R-:W-:Y:S01]  /*6370*/  IMAD R9, R15, UR18, RZ ;  /* 0x000000120f097c24 */ /* 0x024fe2000f8e02ff */
[----:B------:R-:W-:Y:S01]  /*6380*/  ISETP.GT.AND P4, PT, R13, 0x1, P0 ;  /* 0x000000010d00780c */ /* 0x000fe20000784270 */
[----:B------:R-:W-:Y:S01]  /*6390*/  BSSY B1, `(.L_x_126) ;  /* 0x0000006000017945 */ /* 0x000fe20003800000 */
[----:B------:R-:W-:Y:S01]  /*63a0*/  ISETP.GT.AND P1, PT, R14, 0x88, PT ;  /* 0x000000880e00780c */ /* 0x000fe20003f24270 */
[----:B------:R-:W-:-:S05]  /*63b0*/  IMAD R9, R24, UR17, R9 ;  /* 0x0000001118097c24 */ /* 0x000fca000f8e0209 */
[----:B------:R2:W-:Y:S05]  /*63c0*/  @P2 STG.E desc[UR14][R172.64+0x200], R9 ;  /* 0x00020009ac002986 */ /* 0x0005ea000c10190e */
[----:B------:R-:W-:Y:S05]  /*63d0*/  @!P4 BRA `(.L_x_127) ;  /* 0x000000000004c947 */ /* 0x000fea0003800000 */
[----:B------:R0:W5:Y:S02]  /*63e0*/  LDG.E.LTC128B R15, desc[UR14][R88.64+0x200] ;  /* 0x0002000e580f7981 */ /* 0x000164000c1e1920 */
.L_x_127:
[----:B------:R-:W-:Y:S05]  /*63f0*/  BSYNC B1 ;  /* 0x0000000000017941 */ /* 0x000fea0003800000 */
.L_x_126:
[----:B-----5:R-:W-:Y:S01]  /*6400*/  IMAD R4, R15, UR18, RZ ;  /* 0x000000120f047c24 */ /* 0x020fe2000f8e02ff */
[----:B------:R-:W-:Y:S01]  /*6410*/  ISETP.GT.AND P2, PT, R13, RZ, P1 ;  /* 0x000000ff0d00720c */ /* 0x000fe20000f44270 */
[----:B------:R-:W-:Y:S02]  /*6420*/  BSSY B1, `(.L_x_128) ;  /* 0x0000005000017945 */ /* 0x000fe40003800000 */
[----:B------:R-:W-:-:S05]  /*6430*/  IMAD R25, R25, UR17, R4 ;  /* 0x0000001119197c24 */ /* 0x000fca000f8e0204 */
[----:B------:R0:W-:Y:S05]  /*6440*/  @P4 STG.E desc[UR14][R162.64+0x200], R25 ;  /* 0x00020019a2004986 */ /* 0x0001ea000c10190e */
[----:B------:R-:W-:Y:S05]  /*6450*/  @!P2 BRA `(.L_x_129) ;  /* 0x000000000004a947 */ /* 0x000fea0003800000 */
[----:B------:R0:W5:Y:S02]  /*6460*/  LDG.E.LTC128B R15, desc[UR14][R156.64+0x220] ;  /* 0x0002200e9c0f7981 */ /* 0x000164000c1e1920 */
.L_x_129:
[----:B------:R-:W-:Y:S05]  /*6470*/  BSYNC B1 ;  /* 0x0000000000017941 */ /* 0x000fea0003800000 */
.L_x_128:
[----:B--2--5:R-:W-:Y:S01]  /*6480*/  IMAD R9, R15, UR18, RZ ;  /* 0x000000120f097c24 */ /* 0x024fe2000f8e02ff */
[----:B------:R-:W-:Y:S01]  /*6490*/  ISETP.GT.AND P4, PT, R13, 0x1, P1 ;  /* 0x000000010d00780c */ /* 0x000fe20000f84270 */
[----:B------:R-:W-:Y:S02]  /*64a0*/  BSSY B1, `(.L_x_130) ;  /* 0x0000005000017945 */ /* 0x000fe40003800000 */
[----:B------:R-:W-:-:S05]  /*64b0*/  IMAD R9, R26, UR17, R9 ;  /* 0x000000111a097c24 */ /* 0x000fca000f8e0209 */
[----:B------:R2:W-:Y:S05]  /*64c0*/  @P2 STG.E desc[UR14][R172.64+0x220], R9 ;  /* 0x00022009ac002986 */ /* 0x0005ea000c10190e */
[----:B------:R-:W-:Y:S05]  /*64d0*/  @!P4 BRA `(.L_x_131) ;  /* 0x000000000004c947 */ /* 0x000fea0003800000 */
[----:B------:R0:W5:Y:S02]  /*64e0*/  LDG.E.LTC128B R15, desc[UR14][R88.64+0x220] ;  /* 0x0002200e580f7981 */ /* 0x000164000c1e1920 */
.L_x_131:
[----:B------:R-:W-:Y:S05]  /*64f0*/  BSYNC B1 ;  /* 0x0000000000017941 */ /* 0x000fea0003800000 */
.L_x_130:
[----:B-----5:R-:W-:Y:S01]  /*6500*/  IMAD R4, R15, UR18, RZ ;  /* 0x000000120f047c24 */ /* 0x020fe2000f8e02ff */
[----:B------:R-:W-:Y:S01]  /*6510*/  ISETP.GT.AND P2, PT, R13, 0x8, P0 ;  /* 0x000000080d00780c */ /* 0x000fe20000744270 */
[----:B------:R-:W-:Y:S02]  /*6520*/  BSSY B1, `(.L_x_132) ;  /* 0x0000005000017945 */ /* 0x000fe40003800000 */
[----:B------:R-:W-:-:S05]  /*6530*/  IMAD R27, R27, UR17, R4 ;  /* 0x000000111b1b7c24 */ /* 0x000fca000f8e0204 */
[----:B------:R0:W-:Y:S05]  /*6540*/  @P4 STG.E desc[UR14][R162.64+0x220], R27 ;  /* 0x0002201ba2004986 */ /* 0x0001ea000c10190e */
[----:B------:R-:W-:Y:S05]  /*6550*/  @!P2 BRA `(.L_x_133) ;  /* 0x000000000004a947 */ /* 0x000fea0003800000 */
[----:B------:R0:W5:Y:S02]  /*6560*/  LDG.E.LTC128B R15, desc[UR14][R90.64+0x200] ;  /* 0x0002000e5a0f7981 */ /* 0x000164000c1e1920 */
.L_x_133:
[----:B------:R-:W-:Y:S05]  /*6570*/  BSYNC B1 ;  /* 0x0000000000017941 */ /* 0x000fea0003800000 */
.L_x_132:
[----:B--2--5:R-:W-:Y:S01]  /*6580*/  IMAD R9, R15, UR18, RZ ;  /* 0x000000120f097c24 */ /* 0x024fe2000f8e02ff */
[----:B------:R-:W-:Y:S01]  /*6590*/  ISETP.GT.AND P4, PT, R13, 0x9, P0 ;  /* 0x000000090d00780c */ /* 0x000fe20000784270 */
[----:B------:R-:W-:Y:S02]  /*65a0*/  BSSY B1, `(.L_x_134) ;  /* 0x0000005000017945 */ /* 0x000fe40003800000 */
[----:B------:R-:W-:-:S05]  /*65b0*/  IMAD R9, R28, UR17, R9 ;  /* 0x000000111c097c24 */ /* 0x000fca000f8e0209 */
[----:B------:R2:W-:Y:S05]  /*65c0*/  @P2 STG.E desc[UR14][R160.64+0x200], R9 ;  /* 0x00020009a0002986 */ /* 0x0005ea000c10190e */
[----:B------:R-:W-:Y:S05]  /*65d0*/  @!P4 BRA `(.L_x_135) ;  /* 0x000000000004c947 */ /* 0x000fea0003800000 */
[----:B------:R0:W5:Y:S02]  /*65e0*/  LDG.E.LTC128B R15, desc[UR14][R92.64+0x200] ;  /* 0x0002000e5c0f7981 */ /* 0x000164000c1e1920 */
.L_x_135:
[----:B------:R-:W-:Y:S05]  /*65f0*/  BSYNC B1 ;  /* 0x0000000000017941 */ /* 0x000fea0003800000 */
.L_x_134:
[----:B-----5:R-:W-:Y:S01]  /*6600*/  IMAD R4, R15, UR18, RZ ;  /* 0x000000120f047c24 */ /* 0x020fe2000f8e02ff */
[----:B------:R-:W-:Y:S01]  /*6610*/  ISETP.GT.AND P2, PT, R13, 0x8, P1 ;  /* 0x000000080d00780c */ /* 0x000fe20000f44270 */
[----:B------:R-:W-:Y:S02]  /*6620*/  BSSY B1, `(.L_x_136) ;  /* 0x0000005000017945 */ /* 0x000fe40003800000 */
[----:B------:R-:W-:-:S05]  /*6630*/  IMAD R29, R29, UR17, R4 ;  /* 0x000000111d1d7c24 */ /* 0x000fca000f8e0204 */
[----:B------:R0:W-:Y:S05]  /*6640*/  @P4 STG.E desc[UR14][R158.64+0x200], R29 ;  /* 0x0002001d9e004986 */ /* 0x0001ea000c10190e */
[----:B------:R-:W-:Y:S05]  /*6650*/  @!P2 BRA `(.L_x_137) ;  /* 0x000000000004a947 */ /* 0x000fea0003800000 */
[----:B------:R0:W5:Y:S02]  /*6660*/  LDG.E.LTC128B R15, desc[UR14][R90.64+0x220] ;  /* 0x0002200e5a0f7981 */ /* 0x000164000c1e1920 */
.L_x_137:
[----:B------:R-:W-:Y:S05]  /*6670*/  BSYNC B1 ;  /* 0x0000000000017941 */ /* 0x000fea0003800000 */
.L_x_136:
[----:B--2--5:R-:W-:Y:S01]  /*6680*/  IMAD R9, R15, UR18, RZ ;  /* 0x000000120f097c24 */ /* 0x024fe2000f8e02ff */
[----:B------:R-:W-:Y:S01]  /*6690*/  ISETP.GT.AND P4, PT, R13, 0x9, P1 ;  /* 0x000000090d00780c */ /* 0x000fe20000f84270 */
[----:B------:R-:W-:Y:S02]  /*66a0*/  BSSY B1, `(.L_x_138) ;  /* 0x0000005000017945 */ /* 0x000fe40003800000 */
[----:B------:R-:W-:-:S05]  /*66b0*/  IMAD R9, R30, UR17, R9 ;  /* 0x000000111e097c24 */ /* 0x000fca000f8e0209 */
[----:B------:R2:W-:Y:S05]  /*66c0*/  @P2 STG.E desc[UR14][R160.64+0x220], R9 ;  /* 0x00022009a0002986 */ /* 0x0005ea000c10190e */
[----:B------:R-:W-:Y:S05]  /*66d0*/  @!P4 BRA `(.L_x_139) ;  /* 0x000000000004c947 */ /* 0x000fea0003800000 */
[----:B------:R0:W5:Y:S02]  /*66e0*/  LDG.E.LTC128B R15, desc[UR14][R92.64+0x220] ;  /* 0x0002200e5c0f7981 */ /* 0x000164000c1e1920 */
.L_x_139:
[----:B------:R-:W-:Y:S05]  /*66f0*/  BSYNC B1 ;  /* 0x0000000000017941 */ /* 0x000fea0003800000 */
.L_x_138:
[----:B-----5:R-:W-:Y:S01]  /*6700*/  IMAD R4, R15, UR18, RZ ;  /* 0x000000120f047c24 */ /* 0x020fe2000f8e02ff */
[----:B------:R-:W-:Y:S01]  /*6710*/  ISETP.GT.AND P2, PT, R13, 0x10, P0 ;  /* 0x000000100d00780c */ /* 0x000fe20000744270 */
[----:B------:R-:W-:Y:S02]  /*6720*/  BSSY B1, `(.L_x_140) ;  /* 0x0000005000017945 */ /* 0x000fe40003800000 */
[----:B------:R-:W-:-:S05]  /*6730*/  IMAD R31, R31, UR17, R4 ;  /* 0x000000111f1f7c24 */ /* 0x000fca000f8e0204 */
[----:B------:R0:W-:Y:S05]  /*6740*/  @P4 STG.E desc[UR14][R158.64+0x220], R31 ;  /* 0x0002201f9e004986 */ /* 0x0001ea000c10190e */
[----:B------:R-:W-:Y:S05]  /*6750*/  @!P2 BRA `(.L_x_141) ;  /* 0x000000000004a947 */ /* 0x000fea0003800000 */
[----:B------:R0:W5:Y:S02]  /*6760*/  LDG.E.LTC128B R15, desc[UR14][R94.64+0x200] ;  /* 0x0002000e5e0f7981 */ /* 0x000164000c1e1920 */
.L_x_141:
[----:B------:R-:W-:Y:S05]  /*6770*/  BSYNC B1 ;  /* 0x0000000000017941 */ /* 0x000fea0003800000 */
.L_x_140:
[----:B--2--5:R-:W-:Y:S01]  /*6780*/  IMAD R9, R15, UR18, RZ ;  /* 0x000000120f097c24 */ /* 0x024fe2000f8e02ff */
[----:B------:R-:W-:Y:S01]  /*6790*/  ISETP.GT.AND P4, PT, R13, 0x11, P0 ;  /* 0x000000110d00780c */ /* 0x000fe20000784270 */
[----:B------:R-:W-:Y:S02]  /*67a0*/  BSSY B1, `(.L_x_142) ;  /* 0x0000005000017945 */ /* 0x000fe40003800000 */
[----:B------:R-:W-:-:S05]  /*67b0*/  IMAD R9, R32, UR17, R9 ;  /* 0x0000001120097c24 */ /* 0x000fca000f8e0209 */
[----:B------:R2:W-:Y:S05]  /*67c0*/  @P2 STG.E desc[UR14][R166.64+0x200], R9 ;  /* 0x00020009a6002986 */ /* 0x0005ea000c10190e */
[----:B------:R-:W-:Y:S05]  /*67d0*/  @!P4 BRA `(.L_x_143) ;  /* 0x000000000004c947 */ /* 0x000fea0003800000 */
[----:B------:R0:W5:Y:S02]  /*67e0*/  LDG.E.LTC128B R15, desc[UR14][R96.64+0x200] ;  /* 0x0002000e600f7981 */ /* 0x000164000c1e1920 */
.L_x_143:
[----:B------:R-:W-:Y:S05]  /*67f0*/  BSYNC B1 ;  /* 0x0000000000017941 */ /* 0x000fea0003800000 */
.L_x_142:
[----:B-----5:R-:W-:Y:S01]  /*6800*/  IMAD R4, R15, UR18, RZ ;  /* 0x000000120f047c24 */ /* 0x020fe2000f8e02ff */
[----:B------:R-:W-:Y:S01]  /*6810*/  ISETP.GT.AND P2, PT, R13, 0x10, P1 ;  /* 0x000000100d00780c */ /* 0x000fe20000f44270 */
[----:B------:R-:W-:Y:S02]  /*6820*/  BSSY B1, `(.L_x_144) ;  /* 0x0000005000017945 */ /* 0x000fe40003800000 */
[----:B------:R-:W-:-:S05]  /*6830*/  IMAD R33, R33, UR17, R4 ;  /* 0x0000001121217c24 */ /* 0x000fca000f8e0204 */
[----:B------:R0:W-:Y:S05]  /*6840*/  @P4 STG.E desc[UR14][R164.64+0x200], R33 ;  /* 0x00020021a4004986 */ /* 0x0001ea000c10190e */
[----:B------:R-:W-:Y:S05]  /*6850*/  @!P2 BRA `(.L_x_145) ;  /* 0x000000000004a947 */ /* 0x000fea0003800000 */
[----:B------:R0:W5:Y:S02]  /*6860*/  LDG.E.LTC128B R15, desc[UR14][R94.64+0x220] ;  /* 0x0002200e5e0f7981 */ /* 0x000164000c1e1920 */
.L_x_145:
[----:B------:R-:W-:Y:S05]  /*6870*/  BSYNC B1 ;  /* 0x0000000000017941 */ /* 0x000fea0003800000 */
.L_x_144:
[----:B--2--5:R-:W-:Y:S01]  /*6880*/  IMAD R9, R15, UR18, RZ ;  /* 0x000000120f097c24 */ /* 0x024fe2000f8e02ff */
[----:B------:R-:W-:Y:S01]  /*6890*/  ISETP.GT.AND P4, PT, R13, 0x11, P1 ;  /* 0x000000110d00780c */ /* 0x000fe20000f84270 */
[----:B------:R-:W-:Y:S02]  /*68a0*/  BSSY B1, `(.L_x_146) ;  /* 0x0000005000017945 */ /* 0x000fe40003800000 */
[----:B------:R-:W-:-:S05]  /*68b0*/  IMAD R9, R34, UR17, R9 ;  /* 0x0000001122097c24 */ /* 0x000fca000f8e0209 */
[----:B------:R2:W-:Y:S05]  /*68c0*/  @P2 STG.E desc[UR14][R166.64+0x220], R9 ;  /* 0x00022009a6002986 */ /* 0x0005ea000c10190e */
[----:B------:R-:W-:Y:S05]  /*68d0*/  @!P4 BRA `(.L_x_147) ;  /* 0x000000000004c947 */ /* 0x000fea0003800000 */
[----:B------:R0:W5:Y:S02]  /*68e0*/  LDG.E.LTC128B R15, desc[UR14][R96.64+0x220] ;  /* 0x0002200e600f7981 */ /* 0x000164000c1e1920 */
.L_x_147:
[----:B------:R-:W-:Y:S05]  /*68f0*/  BSYNC B1 ;  /* 0x0000000000017941 */ /* 0x000fea0003800000 */
.L_x_146:
[----:B-----5:R-:W-:Y:S01]  /*6900*/  IMAD R4, R15, UR18, RZ ;  /* 0x000000120f047c24 */ /* 0x020fe2000f8e02ff */
[----:B------:R-:W-:Y:S01]  /*6910*/  ISETP.GT.AND P2, PT, R13, 0x18, P0 ;  /* 0x000000180d00780c */ /* 0x000fe20000744270 */
[----:B------:R-:W-:Y:S02]  /*6920*/  BSSY B1, `(.L_x_148) ;  /* 0x0000005000017945 */ /* 0x000fe40003800000 */
[----:B------:R-:W-:-:S05]  /*6930*/  IMAD R35, R35, UR17, R4 ;  /* 0x0000001123237c24 */ /* 0x000fca000f8e0204 */
[----:B------:R0:W-:Y:S05]  /*6940*/  @P4 STG.E desc[UR14][R164.64+0x220], R35 ;  /* 0x00022023a4004986 */ /* 0x0001ea000c10190e */
[----:B------:R-:W-:Y:S05]  /*6950*/  @!P2 BRA `(.L_x_149) ;  /* 0x000000000004a947 */ /* 0x000fea0003800000 */
[----:B------:R0:W5:Y:S02]  /*6960*/  LDG.E.LTC128B R15, desc[UR14][R98.64+0x200] ;  /* 0x0002000e620f7981 */ /* 0x000164000c1e1920 */
.L_x_149:
[----:B------:R-:W-:Y:S05]  /*6970*/  BSYNC B1 ;  /* 0x0000000000017941 */ /* 0x000fea0003800000 */
.L_x_148:
[----:B--2--5:R-:W-:Y:S01]  /*6980*/  IMAD R9, R15, UR18, RZ ;  /* 0x000000120f097c24 */ /* 0x024fe2000f8e02ff */
[----:B------:R-:W-:Y:S01]  /*6990*/  ISETP.GT.AND P4, PT, R13, 0x19, P0 ;  /* 0x000000190d00780c */ /* 0x000fe20000784270 */
[----:B------:R-:W-:Y:S02]  /*69a0*/  BSSY B1, `(.L_x_150) ;  /* 0x0000005000017945 */ /* 0x000fe40003800000 */
[----:B------:R-:W-:-:S05]  /*69b0*/  IMAD R9, R36, UR17, R9 ;  /* 0x0000001124097c24 */ /* 0x000fca000f8e0209 */
[----:B------:R2:W-:Y:S05]  /*69c0*/  @P2 STG.E desc[UR14][R170.64+0x200], R9 ;  /* 0x00020009aa002986 */ /* 0x0005ea000c10190e */
[----:B------:R-:W-:Y:S05]  /*69d0*/  @!P4 BRA `(.L_x_151) ;  /* 0x000000000004c947 */ /* 0x000fea0003800000 */
[----:B------:R0:W5:Y:S02]  /*69e0*/  LDG.E.LTC128B R15, desc[UR14][R100.64+0x200] ;  /* 0x0002000e640f7981 */ /* 0x000164000c1e1920 */
.L_x_151:
[----:B------:R-:W-:Y:S05]  /*69f0*/  BSYNC B1 ;  /* 0x0000000000017941 */ /* 0x000fea0003800000 */
.L_x_150:
[----:B-----5:R-:W-:Y:S01]  /*6a00*/  IMAD R4, R15, UR18, RZ ;  /* 0x000000120f047c24 */ /* 0x020fe2000f8e02ff */
[----:B------:R-:W-:Y:S01]  /*6a10*/  ISETP.GT.AND P2, PT, R13, 0x18, P1 ;  /* 0x000000180d00780c */ /* 0x000fe20000f44270 */
[----:B------:R-:W-:Y:S02]  /*6a20*/  BSSY B1, `(.L_x_152) ;  /* 0x0000005000017945 */ /* 0x000fe40003800000 */
[----:B------:R-:W-:-:S05]  /*6a30*/  IMAD R37, R37, UR17, R4 ;  /* 0x0000001125257c24 */ /* 0x000fca000f8e0204 */
[----:B------:R0:W-:Y:S05]  /*6a40*/  @P4 STG.E desc[UR14][R168.64+0x200], R37 ;  /* 0x00020025a8004986 */ /* 0x0001ea000c10190e */
[----:B------:R-:W-:Y:S05]  /*6a50*/  @!P2 BRA `(.L_x_153) ;  /* 0x000000000004a947 */ /* 0x000fea0003800000 */
[----:B------:R0:W5:Y:S02]  /*6a60*/  LDG.E.LTC128B R15, desc[UR14][R98.64+0x220] ;  /* 0x0002200e620f7981 */ /* 0x000164000c1e1920 */
.L_x_153:
[----:B------:R-:W-:Y:S05]  /*6a70*/  BSYNC B1 ;  /* 0x0000000000017941 */ /* 0x000fea0003800000 */
.L_x_152:
[----:B--2--5:R-:W-:Y:S01]  /*6a80*/  IMAD R9, R15, UR18, RZ ;  /* 0x000000120f097c24 */ /* 0x024fe2000f8e02ff */
[----:B------:R-:W-:Y:S01]  /*6a90*/  ISETP.GT.AND P4, PT, R13, 0x19, P1 ;  /* 0x000000190d00780c */ /* 0x000fe20000f84270 */
[----:B------:R-:W-:Y:S02]  /*6aa0*/  BSSY B1, `(.L_x_154) ;  /* 0x0000005000017945 */ /* 0x000fe40003800000 */
[----:B------:R-:W-:-:S05]  /*6ab0*/  IMAD R9, R38, UR17, R9 ;  /* 0x0000001126097c24 */ /* 0x000fca000f8e0209 */
[----:B------:R2:W-:Y:S05]  /*6ac0*/  @P2 STG.E desc[UR14][R170.64+0x220], R9 ;  /* 0x00022009aa002986 */ /* 0x0005ea000c10190e */
[----:B------:R-:W-:Y:S05]  /*6ad0*/  @!P4 BRA `(.L_x_155) ;  /* 0x000000000004c947 */ /* 0x000fea0003800000 */
[----:B------:R0:W5:Y:S02]  /*6ae0*/  LDG.E.LTC128B R15, desc[UR14][R100.64+0x220] ;  /* 0x0002200e640f7981 */ /* 0x000164000c1e1920 */
.L_x_155:
[----:B------:R-:W-:Y:S05]  /*6af0*/  BSYNC B1 ;  /* 0x0000000000017941 */ /* 0x000fea0003800000 */
.L_x_154:
[----:B-----5:R-:W-:Y:S01]  /*6b00*/  IMAD R4, R15, UR18, RZ ;  /* 0x000000120f047c24 */ /* 0x020fe2000f8e02ff */
[----:B------:R-:W-:Y:S01]  /*6b10*/  ISETP.GT.AND P2, PT, R13, 0x20, P0 ;  /* 0x000000200d00780c */ /* 0x000fe20000744270 */
[----:B------:R-:W-:Y:S02]  /*6b20*/  BSSY B1, `(.L_x_156) ;  /* 0x0000005000017945 */ /* 0x000fe40003800000 */
[----:B------:R-:W-:-:S05]  /*6b30*/  IMAD R39, R39, UR17, R4 ;  /* 0x0000001127277c24 */ /* 0x000fca000f8e0204 */
[----:B------:R0:W-:Y:S05]  /*6b40*/  @P4 STG.E desc[UR14][R168.64+0x220], R39 ;  /* 0x00022027a8004986 */ /* 0x0001ea000c10190e */
[----:B------:R-:W-:Y:S05]  /*6b50*/  @!P2 BRA `(.L_x_157) ;  /* 0x000000000004a947 */ /* 0x000fea0003800000 */
[----:B------:R0:W5:Y:S02]  /*6b60*/  LDG.E.LTC128B R15, desc[UR14][R102.64+0x200] ;  /* 0x0002000e660f7981 */ /* 0x000164000c1e1920 */
.L_x_157:
[----:B------:R-:W-:Y:S05]  /*6b70*/  BSYNC B1 ;  /* 0x0000000000017941 */ /* 0x000fea0003800000 */
.L_x_156:
[----:B--2--5:R-:W-:Y:S01]  /*6b80*/  IMAD R9, R15, UR18, RZ ;  /* 0x000000120f097c24 */ /* 0x024fe2000f8e02ff */
[----:B------:R-:W-:Y:S01]  /*6b90*/  ISETP.GT.AND P4, PT, R13, 0x21, P0 ;  /* 0x000000210d00780c */ /* 0x000fe20000784270 */
[----:B------:R-:W-:Y:S02]  /*6ba0*/  BSSY B1, `(.L_x_158) ;  /* 0x0000005000017945 */ /* 0x000fe40003800000 */
[----:B------:R-:W-:-:S05]  /*6bb0*/  IMAD R9, R40, UR17, R9 ;  /* 0x0000001128097c24 */ /* 0x000fca000f8e0209 */
[----:B------:R2:W-:Y:S05]  /*6bc0*/  @P2 STG.E desc[UR14][R176.64+0x200], R9 ;  /* 0x00020009b0002986 */ /* 0x0005ea000c10190e */
[----:B------:R-:W-:Y:S05]  /*6bd0*/  @!P4 BRA `(.L_x_159) ;  /* 0x000000000004c947 */ /* 0x000fea0003800000 */
[----:B------:R0:W5:Y:S02]  /*6be0*/  LDG.E.LTC128B R15, desc[UR14][R104.64+0x200] ;  /* 0x0002000e680f7981 */ /* 0x000164000c1e1920 */
.L_x_159:
[----:B------:R-:W-:Y:S05]  /*6bf0*/  BSYNC B1 ;  /* 0x0000000000017941 */ /* 0x000fea0003800000 */
.L_x_158:
[----:B-----5:R-:W-:Y:S01]  /*6c00*/  IMAD R4, R15, UR18, RZ ;  /* 0x000000120f047c24 */ /* 0x020fe2000f8e02ff */
[----:B------:R-:W-:Y:S01]  /*6c10*/  ISETP.GT.AND P2, PT, R13, 0x20, P1 ;  /* 0x000000200d00780c */ /* 0x000fe20000f44270 */
[----:B------:R-:W-:Y:S02]  /*6c20*/  BSSY B1, `(.L_x_160) ;  /* 0x0000005000017945 */ /* 0x000fe40003800000 */
[----:B------:R-:W-:-:S05]  /*6c30*/  IMAD R41, R41, UR17, R4 ;  /* 0x0000001129297c24 */ /* 0x000fca000f8e0204 */
[----:B------:R0:W-:Y:S05]  /*6c40*/  @P4 STG.E desc[UR14][R174.64+0x200], R41 ;  /* 0x00020029ae004986 */ /* 0x0001ea000c10190e */
[----:B------:R-:W-:Y:S05]  /*6c50*/  @!P2 BRA `(.L_x_161) ;  /* 0x000000000004a947 */ /* 0x000fea0003800000 */
[----:B------:R0:W5:Y:S02]  /*6c60*/  LDG.E.LTC128B R15, desc[UR14][R102.64+0x220] ;  /* 0x0002200e660f7981 */ /* 0x000164000c1e1920 */
.L_x_161:
[----:B------:R-:W-:Y:S05]  /*6c70*/  BSYNC B1 ;  /* 0x0000000000017941 */ /* 0x000fea0003800000 */
.L_x_160:
[----:B--2--5:R-:W-:Y:S01]  /*6c80*/  IMAD R9, R15, UR18, RZ ;  /* 0x000000120f097c24 */ /* 0x024fe2000f8e02ff */
[----:B------:R-:W-:Y:S01]  /*6c90*/  ISETP.GT.AND P4, PT, R13, 0x21, P1 ;  /* 0x000000210d00780c */ /* 0x000fe20000f84270 */
[----:B------:R-:W-:Y:S02]  /*6ca0*/  BSSY B1, `(.L_x_162) ;  /* 0x0000005000017945 */ /* 0x000fe40003800000 */
[----:B------:R-:W-:-:S05]  /*6cb0*/  IMAD R9, R42, UR17, R9 ;  /* 0x000000112a097c24 */ /* 0x000fca000f8e0209 */
[----:B------:R2:W-:Y:S05]  /*6cc0*/  @P2 STG.E desc[UR14][R176.64+0x220], R9 ;  /* 0x00022009b0002986 */ /* 0x0005ea000c10190e */
[----:B------:R-:W-:Y:S05]  /*6cd0*/  @!P4 BRA `(.L_x_163) ;  /* 0x000000000004c947 */ /* 0x000fea0003800000 */
[----:B------:R0:W5:Y:S02]  /*6ce0*/  LDG.E.LTC128B R15, desc[UR14][R104.64+0x220] ;  /* 0x0002200e680f7981 */ /* 0x000164000c1e1920 */
.L_x_163:
[----:B------:R-:W-:Y:S05]  /*6cf0*/  BSYNC B1 ;  /* 0x0000000000017941 */ /* 0x000fea0003800000 */
.L_x_162:
[----:B-----5:R-:W-:Y:S01]  /*6d00*/  IMAD R4, R15, UR18, RZ ;  /* 0x000000120f047c24 */ /* 0x020fe2000f8e02ff */
[----:B------:R-:W-:Y:S01]  /*6d10*/  ISETP.GT.AND P2, PT, R13, 0x28, P0 ;  /* 0x000000280d00780c */ /* 0x000fe20000744270 */
[----:B------:R-:W-:Y:S02]  /*6d20*/  BSSY B1, `(.L_x_164) ;  /* 0x0000005000017945 */ /* 0x000fe40003800000 */
[----:B------:R-:W-:-:S05]  /*6d30*/  IMAD R43, R43, UR17, R4 ;  /* 0x000000112b2b7c24 */ /* 0x000fca000f8e0204 */
[----:B------:R0:W-:Y:S05]  /*6d40*/  @P4 STG.E desc[UR14][R174.64+0x220], R43 ;  /* 0x0002202bae004986 */ /* 0x0001ea000c10190e */
[----:B------:R-:W-:Y:S05]  /*6d50*/  @!P2 BRA `(.L_x_165) ;  /* 0x000000000004a947 */ /* 0x000fea0003800000 */
[----:B------:R0:W5:Y:S02]  /*6d60*/  LDG.E.LTC128B R15, desc[UR14][R106.64+0x200] ;  /* 0x0002000e6a0f7981 */ /* 0x000164000c1e1920 */
.L_x_165:
[----:B------:R-:W-:Y:S05]  /*6d70*/  BSYNC B1 ;  /* 0x0000000000017941 */ /* 0x000fea0003800000 */
.L_x_164:
[----:B--2--5:R-:W-:Y:S01]  /*6d80*/  IMAD R9, R15, UR18, RZ ;  /* 0x000000120f097c24 */ /* 0x024fe2000f8e02ff */
[----:B------:R-:W-:Y:S01]  /*6d90*/  ISETP.GT.AND P4, PT, R13, 0x29, P0 ;  /* 0x000000290d00780c */ /* 0x000fe20000784270 */
[----:B------:R-:W-:Y:S02]  /*6da0*/  BSSY B1, `(.L_x_166) ;  /* 0x0000005000017945 */ /* 0x000fe40003800000 */
[----:B------:R-:W-:-:S05]  /*6db0*/  IMAD R9, R44, UR17, R9 ;  /* 0x000000112c097c24 */ /* 0x000fca000f8e0209 */
[----:B------:R2:W-:Y:S05]  /*6dc0*/  @P2 STG.E desc[UR14][R180.64+0x200], R9 ;  /* 0x00020009b4002986 */ /* 0x0005ea000c10190e */
[----:B------:R-:W-:Y:S05]  /*6dd0*/  @!P4 BRA `(.L_x_167) ;  /* 0x000000000004c947 */ /* 0x000fea0003800000 */
[----:B------:R0:W5:Y:S02]  /*6de0*/  LDG.E.LTC128B R15, desc[UR14][R108.64+0x200] ;  /* 0x0002000e6c0f7981 */ /* 0x000164000c1e1920 */
.L_x_167:
[----:B------:R-:W-:Y:S05]  /*6df0*/  BSYNC B1 ;  /* 0x0000000000017941 */ /* 0x000fea0003800000 */
.L_x_166:
[----:B-----5:R-:W-:Y:S01]  /*6e00*/  IMAD R4, R15, UR18, RZ ;  /* 0x000000120f047c24 */ /* 0x020fe2000f8e02ff */
[----:B------:R-:W-:Y:S01]  /*6e10*/  ISETP.GT.AND P2, PT, R13, 0x28, P1 ;  /* 0x000000280d00780c */ /* 0x000fe20000f44270 */
[----:B------:R-:W-:Y:S02]  /*6e20*/  BSSY B1, `(.L_x_168) ;  /* 0x0000005000017945 */ /* 0x000fe40003800000 */
[----:B------:R-:W-:-:S05]  /*6e30*/  IMAD R45, R45, UR17, R4 ;  /* 0x000000112d2d7c24 */ /* 0x000fca000f8e0204 */
[----:B------:R0:W-:Y:S05]  /*6e40*/  @P4 STG.E desc[UR14][R178.64+0x200], R45 ;  /* 0x0002002db2004986 */ /* 0x0001ea000c10190e */
[----:B------:R-:W-:Y:S05]  /*6e50*/  @!P2 BRA `(.L_x_169) ;  /* 0x000000000004a947 */ /* 0x000fea0003800000 */
[----:B------:R0:W5:Y:S02]  /*6e60*/  LDG.E.LTC128B R15, desc[UR14][R106.64+0x220] ;  /* 0x0002200e6a0f7981 */ /* 0x000164000c1e1920 */
.L_x_169:
[----:B------:R-:W-:Y:S05]  /*6e70*/  BSYNC B1 ;  /* 0x0000000000017941 */ /* 0x000fea0003800000 */
.L_x_168:
[----:B--2--5:R-:W-:Y:S01]  /*6e80*/  IMAD R9, R15, UR18, RZ ;  /* 0x000000120f097c24 */ /* 0x024fe2000f8e02ff */
[----:B------:R-:W-:Y:S01]  /*6e90*/  ISETP.GT.AND P4, PT, R13, 0x29, P1 ;  /* 0x000000290d00780c */ /* 0x000fe20000f84270 */
[----:B------:R-:W-:Y:S02]  /*6ea0*/  BSSY B1, `(.L_x_170) ;  /* 0x0000005000017945 */ /* 0x000fe40003800000 */
[----:B------:R-:W-:-:S05]  /*6eb0*/  IMAD R9, R46, UR17, R9 ;  /* 0x000000112e097c24 */ /* 0x000fca000f8e0209 */
[----:B------:R2:W-:Y:S05]  /*6ec0*/  @P2 STG.E desc[UR14][R180.64+0x220], R9 ;  /* 0x00022009b4002986 */ /* 0x0005ea000c10190e */
[----:B------:R-:W-:Y:S05]  /*6ed0*/  @!P4 BRA `(.L_x_171) ;  /* 0x000000000004c947 */ /* 0x000fea0003800000 */
[----:B------:R0:W5:Y:S02]  /*6ee0*/  LDG.E.LTC128B R15, desc[UR14][R108.64+0x220] ;  /* 0x0002200e6c0f7981 */ /* 0x000164000c1e1920 */
.L_x_171:
[----:B------:R-:W-:Y:S05]  /*6ef0*/  BSYNC B1 ;  /* 0x0000000000017941 */ /* 0x000fea0003800000 */
.L_x_170:
[----:B-----5:R-:W-:Y:S01]  /*6f00*/  IMAD R4, R15, UR18, RZ ;  /* 0x000000120f047c24 */ /* 0x020fe2000f8e02ff */
[----:B------:R-:W-:Y:S01]  /*6f10*/  ISETP.GT.AND P2, PT, R13, 0x30, P0 ;  /* 0x000000300d00780c */ /* 0x000fe20000744270 */
[----:B------:R-:W-:Y:S02]  /*6f20*/  BSSY B1, `(.L_x_172) ;  /* 0x0000005000017945 */ /* 0x000fe40003800000 */
[----:B------:R-:W-:-:S05]  /*6f30*/  IMAD R47, R47, UR17, R4 ;  /* 0x000000112f2f7c24 */ /* 0x000fca000f8e0204 */
[----:B------:R0:W-:Y:S05]  /*6f40*/  @P4 STG.E desc[UR14][R178.64+0x220], R47 ;  /* 0x0002202fb2004986 */ /* 0x0001ea000c10190e */
[----:B------:R-:W-:Y:S05]  /*6f50*/  @!P2 BRA `(.L_x_173) ;  /* 0x000000000004a947 */ /* 0x000fea0003800000 */
[----:B------:R0:W5:Y:S02]  /*6f60*/  LDG.E.LTC128B R15, desc[UR14][R110.64+0x200] ;  /* 0x0002000e6e0f7981 */ /* 0x000164000c1e1920 */
.L_x_173:
[----:B------:R-:W-:Y:S05]  /*6f70*/  BSYNC B1 ;  /* 0x0000000000017941 */ /* 0x000fea0003800000 */
.L_x_172:
[----:B--2--5:R-:W-:Y:S01]  /*6f80*/  IMAD R9, R15, UR18, RZ ;  /* 0x000000120f097c24 */ /* 0x024fe2000f8e02ff */
[----:B------:R-:W-:Y:S01]  /*6f90*/  ISETP.GT.AND P4, PT, R13, 0x31, P0 ;  /* 0x000000310d00780c */ /* 0x000fe20000784270 */
[----:B------:R-:W-:Y:S02]  /*6fa0*/  BSSY B1, `(.L_x_174) ;  /* 0x0000005000017945 */ /* 0x000fe40003800000 */
[----:B------:R-:W-:-:S05]  /*6fb0*/  IMAD R9, R48, UR17, R9 ;  /* 0x0000001130097c24 */ /* 0x000fca000f8e0209 */
[----:B------:R2:W-:Y:S05]  /*6fc0*/  @P2 STG.E desc[UR14][R184.64+0x200], R9 ;  /* 0x00020009b8002986 */ /* 0x0005ea000c10190e */
[----:B------:R-:W-:Y:S05]  /*6fd0*/  @!P4 BRA `(.L_x_175) ;  /* 0x000000000004c947 */ /* 0x000fea0003800000 */
[----:B------:R0:W5:Y:S02]  /*6fe0*/  LDG.E.LTC128B R15, desc[UR14][R112.64+0x200] ;  /* 0x0002000e700f7981 */ /* 0x000164000c1e1920 */
.L_x_175:
[----:B------:R-:W-:Y:S05]  /*6ff0*/  BSYNC B1 ;  /* 0x0000000000017941 */ /* 0x000fea0003800000 */
.L_x_174:
[----:B-----5:R-:W-:Y:S01]  /*7000*/  IMAD R4, R15, UR18, RZ ;  /* 0x000000120f047c24 */ /* 0x020fe2000f8e02ff */
[----:B------:R-:W-:Y:S01]  /*7010*/  ISETP.GT.AND P2, PT, R13, 0x30, P1 ;  /* 0x000000300d00780c */ /* 0x000fe20000f44270 */
[----:B------:R-:W-:Y:S02]  /*7020*/  BSSY B1, `(.L_x_176) ;  /* 0x0000005000017945 */ /* 0x000fe40003800000 */
[----:B------:R-:W-:-:S05]  /*7030*/  IMAD R49, R49, UR17, R4 ;  /* 0x0000001131317c24 */ /* 0x000fca000f8e0204 */
[----:B------:R0:W-:Y:S05]  /*7040*/  @P4 STG.E desc[UR14][R182.64+0x200], R49 ;  /* 0x00020031b6004986 */ /* 0x0001ea000c10190e */
[----:B------:R-:W-:Y:S05]  /*7050*/  @!P2 BRA `(.L_x_177) ;  /* 0x000000000004a947 */ /* 0x000fea0003800000 */
[----:B------:R0:W5:Y:S02]  /*7060*/  LDG.E.LTC128B R15, desc[UR14][R110.64+0x220] ;  /* 0x0002200e6e0f7981 */ /* 0x000164000c1e1920 */
.L_x_177:
[----:B------:R-:W-:Y:S05]  /*7070*/  BSYNC B1 ;  /* 0x0000000000017941 */ /* 0x000fea0003800000 */
.L_x_176:
[----:B--2--5:R-:W-:Y:S01]  /*7080*/  IMAD R9, R15, UR18, RZ ;  /* 0x000000120f097c24 */ /* 0x024fe2000f8e02ff */
[----:B------:R-:W-:Y:S01]  /*7090*/  ISETP.GT.AND P4, PT, R13, 0x31, P1 ;  /* 0x000000310d00780c */ /* 0x000fe20000f84270 */
[----:B------:R-:W-:Y:S02]  /*70a0*/  BSSY B1, `(.L_x_178) ;  /* 0x0000005000017945 */ /* 0x000fe40003800000 */
[----:B------:R-:W-:-:S05]  /*70b0*/  IMAD R9, R50, UR17, R9 ;  /* 0x0000001132097c24 */ /* 0x000fca000f8e0209 */
[----:B------:R2:W-:Y:S05]  /*70c0*/  @P2 STG.E desc[UR14][R184.64+0x220], R9 ;  /* 0x00022009b8002986 */ /* 0x0005ea000c10190e */
[----:B------:R-:W-:Y:S05]  /*70d0*/  @!P4 BRA `(.L_x_179) ;  /* 0x000000000004c947 */ /* 0x000fea0003800000 */
[----:B------:R0:W5:Y:S02]  /*70e0*/  LDG.E.LTC128B R15, desc[UR14][R112.64+0x220] ;  /* 0x0002200e700f7981 */ /* 0x000164000c1e1920 */
.L_x_179:
[----:B------:R-:W-:Y:S05]  /*70f0*/  BSYNC B1 ;  /* 0x0000000000017941 */ /* 0x000fea0003800000 */
.L_x_178:
[----:B-----5:R-:W-:Y:S01]  /*7100*/  IMAD R4, R15, UR18, RZ ;  /* 0x000000120f047c24 */ /* 0x020fe2000f8e02ff */
[----:B------:R-:W-:Y:S01]  /*7110*/  ISETP.GT.AND P2, PT, R13, 0x38, P0 ;  /* 0x000000380d00780c */ /* 0x000fe20000744270 */
[----:B------:R-:W-:Y:S02]  /*7120*/  BSSY B1, `(.L_x_180) ;  /* 0x0000005000017945 */ /* 0x000fe40003800000 */
[----:B------:R-:W-:-:S05]  /*7130*/  IMAD R51, R51, UR17, R4 ;  /* 0x0000001133337c24 */ /* 0x000fca000f8e0204 */
[----:B------:R0:W-:Y:S05]  /*7140*/  @P4 STG.E desc[UR14][R182.64+0x220], R51 ;  /* 0x00022033b6004986 */ /* 0x0001ea000c10190e */
[----:B------:R-:W-:Y:S05]  /*7150*/  @!P2 BRA `(.L_x_181) ;  /* 0x000000000004a947 */ /* 0x000fea0003800000 */
[----:B------:R0:W5:Y:S02]  /*7160*/  LDG.E.LTC128B R15, desc[UR14][R114.64+0x200] ;  /* 0x0002000e720f7981 */ /* 0x000164000c1e1920 */
.L_x_181:
[----:B------:R-:W-:Y:S05]  /*7170*/  BSYNC B1 ;  /* 0x0000000000017941 */ /* 0x000fea0003800000 */
.L_x_180:
[----:B--2--5:R-:W-:Y:S01]  /*7180*/  IMAD R9, R15, UR18, RZ ;  /* 0x000000120f097c24 */ /* 0x024fe2000f8e02ff */
[----:B------:R-:W-:Y:S01]  /*7190*/  ISETP.GT.AND P4, PT, R13, 0x39, P0 ;  /* 0x000000390d00780c */ /* 0x000fe20000784270 */
[----:B------:R-:W-:Y:S02]  /*71a0*/  BSSY B1, `(.L_x_182) ;  /* 0x0000005000017945 */ /* 0x000fe40003800000 */
[----:B------:R-:W-:-:S05]  /*71b0*/  IMAD R9, R52, UR17, R9 ;  /* 0x0000001134097c24 */ /* 0x000fca000f8e0209 */
[----:B------:R2:W-:Y:S05]  /*71c0*/  @P2 STG.E desc[UR14][R188.64+0x200], R9 ;  /* 0x00020009bc002986 */ /* 0x0005ea000c10190e */
[----:B------:R-:W-:Y:S05]  /*71d0*/  @!P4 BRA `(.L_x_183) ;  /* 0x000000000004c947 */ /* 0x000fea0003800000 */
[----:B------:R0:W5:Y:S02]  /*71e0*/  LDG.E.LTC128B R15, desc[UR14][R116.64+0x200] ;  /* 0x0002000e740f7981 */ /* 0x000164000c1e1920 */
.L_x_183:
[----:B------:R-:W-:Y:S05]  /*71f0*/  BSYNC B1 ;  /* 0x0000000000017941 */ /* 0x000fea0003800000 */
.L_x_182:
[----:B-----5:R-:W-:Y:S01]  /*7200*/  IMAD R4, R15, UR18, RZ ;  /* 0x000000120f047c24 */ /* 0x020fe2000f8e02ff */
[----:B------:R-:W-:Y:S01]  /*7210*/  ISETP.GT.AND P2, PT, R13, 0x38, P1 ;  /* 0x000000380d00780c */ /* 0x000fe20000f44270 */
[----:B------:R-:W-:Y:S02]  /*7220*/  BSSY B1, `(.L_x_184) ;  /* 0x0000005000017945 */ /* 0x000fe40003800000 */
[----:B------:R-:W-:-:S05]  /*7230*/  IMAD R53, R53, UR17, R4 ;  /* 0x0000001135357c24 */ /* 0x000fca000f8e0204 */
[----:B------:R0:W-:Y:S05]  /*7240*/  @P4 STG.E desc[UR14][R186.64+0x200], R53 ;  /* 0x00020035ba004986 */ /* 0x0001ea000c10190e */
[----:B------:R-:W-:Y:S05]  /*7250*/  @!P2 BRA `(.L_x_185) ;  /* 0x000000000004a947 */ /* 0x000fea0003800000 */
[----:B------:R0:W5:Y:S02]  /*7260*/  LDG.E.LTC128B R15, desc[UR14][R114.64+0x220] ;  /* 0x0002200e720f7981 */ /* 0x000164000c1e1920 */
.L_x_185:
[----:B------:R-:W-:Y:S05]  /*7270*/  BSYNC B1 ;  /* 0x0000000000017941 */ /* 0x000fea0003800000 */
.L_x_184:
[----:B--2--5:R-:W-:Y:S01]  /*7280*/  IMAD R9, R15, UR18, RZ ;  /* 0x000000120f097c24 */ /* 0x024fe2000f8e02ff */
[----:B------:R-:W-:Y:S01]  /*7290*/  ISETP.GT.AND P4, PT, R13, 0x39, P1 ;  /* 0x000000390d00780c */ /* 0x000fe20000f84270 */
[----:B------:R-:W-:Y:S02]  /*72a0*/  BSSY B1, `(.L_x_186) ;  /* 0x0000005000017945 */ /* 0x000fe40003800000 */
[----:B------:R-:W-:-:S05]  /*72b0*/  IMAD R9, R54, UR17, R9 ;  /* 0x0000001136097c24 */ /* 0x000fca000f8e0209 */
[----:B------:R2:W-:Y:S05]  /*72c0*/  @P2 STG.E desc[UR14][R188.64+0x220], R9 ;  /* 0x00022009bc002986 */ /* 0x0005ea000c10190e */
[----:B------:R-:W-:Y:S05]  /*72d0*/  @!P4 BRA `(.L_x_187) ;  /* 0x000000000004c947 */ /* 0x000fea0003800000 */
[----:B------:R0:W5:Y:S02]  /*72e0*/  LDG.E.LTC128B R15, desc[UR14][R116.64+0x220] ;  /* 0x0002200e740f7981 */ /* 0x000164000c1e1920 */
.L_x_187:
[----:B------:R-:W-:Y:S05]  /*72f0*/  BSYNC B1 ;  /* 0x0000000000017941 */ /* 0x000fea0003800000 */
.L_x_186:
[----:B-----5:R-:W-:Y:S01]  /*7300*/  IMAD R4, R15, UR18, RZ ;  /* 0x000000120f047c24 */ /* 0x020fe2000f8e02ff */
[----:B------:R-:W-:Y:S01]  /*7310*/  ISETP.GT.AND P2, PT, R13, 0x40, P0 ;  /* 0x000000400d00780c */ /* 0x000fe20000744270 */
[----:B------:R-:W-:Y:S02]  /*7320*/  BSSY B1, `(.L_x_188) ;  /* 0x0000005000017945 */ /* 0x000fe40003800000 */
[----:B------:R-:W-:-:S05]  /*7330*/  IMAD R55, R55, UR17, R4 ;  /* 0x0000001137377c24 */ /* 0x000fca000f8e0204 */
[----:B------:R0:W-:Y:S05]  /*7340*/  @P4 STG.E desc[UR14][R186.64+0x220], R55 ;  /* 0x00022037ba004986 */ /* 0x0001ea000c10190e */
[----:B------:R-:W-:Y:S05]  /*7350*/  @!P2 BRA `(.L_x_189) ;  /* 0x000000000004a947 */ /* 0x000fea0003800000 */
[----:B------:R0:W5:Y:S02]  /*7360*/  LDG.E.LTC128B R15, desc[UR14][R118.64+0x200] ;  /* 0x0002000e760f7981 */ /* 0x000164000c1e1920 */
.L_x_189:
[----:B------:R-:W-:Y:S05]  /*7370*/  BSYNC B1 ;  /* 0x0000000000017941 */ /* 0x000fea0003800000 */
.L_x_188:
[----:B--2--5:R-:W-:Y:S01]  /*7380*/  IMAD R9, R15, UR18, RZ ;  /* 0x000000120f097c24 */ /* 0x024fe2000f8e02ff */
[----:B------:R-:W-:Y:S01]  /*7390*/  ISETP.GT.AND P4, PT, R13, 0x41, P0 ;  /* 0x000000410d00780c */ /* 0x000fe20000784270 */
[----:B------:R-:W-:Y:S02]  /*73a0*/  BSSY B1, `(.L_x_190) ;  /* 0x0000005000017945 */ /* 0x000fe40003800000 */
[----:B------:R-:W-:-:S05]  /*73b0*/  IMAD R9, R56, UR17, R9 ;  /* 0x0000001138097c24 */ /* 0x000fca000f8e0209 */
[----:B------:R2:W-:Y:S05]  /*73c0*/  @P2 STG.E desc[UR14][R192.64+0x200], R9 ;  /* 0x00020009c0002986 */ /* 0x0005ea000c10190e */
[----:B------:R-:W-:Y:S05]  /*73d0*/  @!P4 BRA `(.L_x_191) ;  /* 0x000000000004c947 */ /* 0x000fea0003800000 */
[----:B------:R0:W5:Y:S02]  /*73e0*/  LDG.E.LTC128B R15, desc[UR14][R120.64+0x200] ;  /* 0x0002000e780f7981 */ /* 0x000164000c1e1920 */
.L_x_191:
[----:B------:R-:W-:Y:S05]  /*73f0*/  BSYNC B1 ;  /* 0x0000000000017941 */ /* 0x000fea0003800000 */
.L_x_190:
[----:B-----5:R-:W-:Y:S01]  /*7400*/  IMAD R4, R15, UR18, RZ ;  /* 0x000000120f047c24 */ /* 0x020fe2000f8e02ff */
[----:B------:R-:W-:Y:S01]  /*7410*/  ISETP.GT.AND P2, PT, R13, 0x40, P1 ;  /* 0x000000400d00780c */ /* 0x000fe20000f44270 */
[----:B------:R-:W-:Y:S02]  /*7420*/  BSSY B1, `(.L_x_192) ;  /* 0x0000005000017945 */ /* 0x000fe40003800000 */
[----:B------:R-:W-:-:S05]  /*7430*/  IMAD R57, R57, UR17, R4 ;  /* 0x0000001139397c24 */ /* 0x000fca000f8e0204 */
[----:B------:R0:W-:Y:S05]  /*7440*/  @P4 STG.E desc[UR14][R190.64+0x200], R57 ;  /* 0x00020039be004986 */ /* 0x0001ea000c10190e */
[----:B------:R-:W-:Y:S05]  /*7450*/  @!P2 BRA `(.L_x_193) ;  /* 0x000000000004a947 */ /* 0x000fea0003800000 */
[----:B------:R0:W5:Y:S02]  /*7460*/  LDG.E.LTC128B R15, desc[UR14][R118.64+0x220] ;  /* 0x0002200e760f7981 */ /* 0x000164000c1e1920 */
.L_x_193:
[----:B------:R-:W-:Y:S05]  /*7470*/  BSYNC B1 ;  /* 0x0000000000017941 */ /* 0x000fea0003800000 */
.L_x_192:
[----:B--2--5:R-:W-:Y:S01]  /*7480*/  IMAD R9, R15, UR18, RZ ;  /* 0x000000120f097c24 */ /* 0x024fe2000f8e02ff */
[----:B------:R-:W-:Y:S01]  /*7490*/  ISETP.GT.AND P4, PT, R13, 0x41, P1 ;  /* 0x000000410d00780c */ /* 0x000fe20000f84270 */
[----:B------:R-:W-:Y:S02]  /*74a0*/  BSSY B1, `(.L_x_194) ;  /* 0x0000005000017945 */ /* 0x000fe40003800000 */
[----:B------:R-:W-:-:S05]  /*74b0*/  IMAD R9, R58, UR17, R9 ;  /* 0x000000113a097c24 */ /* 0x000fca000f8e0209 */
[----:B------:R2:W-:Y:S05]  /*74c0*/  @P2 STG.E desc[UR14][R192.64+0x220], R9 ;  /* 0x00022009c0002986 */ /* 0x0005ea000c10190e */
[----:B------:R-:W-:Y:S05]  /*74d0*/  @!P4 BRA `(.L_x_195) ;  /* 0x000000000004c947 */ /* 0x000fea0003800000 */
[----:B------:R0:W5:Y:S02]  /*74e0*/  LDG.E.LTC128B R15, desc[UR14][R120.64+0x220] ;  /* 0x0002200e780f7981 */ /* 0x000164000c1e1920 */
.L_x_195:
[----:B------:R-:W-:Y:S05]  /*74f0*/  BSYNC B1 ;  /* 0x0000000000017941 */ /* 0x000fea0003800000 */
.L_x_194:
[----:B-----5:R-:W-:Y:S01]  /*7500*/  IMAD R4, R15, UR18, RZ ;  /* 0x000000120f047c24 */ /* 0x020fe2000f8e02ff */
[----:B------:R-:W-:Y:S01]  /*7510*/  ISETP.GT.AND P2, PT, R13, 0x48, P0 ;  /* 0x000000480d00780c */ /* 0x000fe20000744270 */
[----:B------:R-:W-:Y:S02]  /*7520*/  BSSY B1, `(.L_x_196) ;  /* 0x0000005000017945 */ /* 0x000fe40003800000 */
[----:B------:R-:W-:-:S05]  /*7530*/  IMAD R59, R59, UR17, R4 ;  /* 0x000000113b3b7c24 */ /* 0x000fca000f8e0204 */
[----:B------:R0:W-:Y:S05]  /*7540*/  @P4 STG.E desc[UR14][R190.64+0x220], R59 ;  /* 0x0002203bbe004986 */ /* 0x0001ea000c10190e */
[----:B------:R-:W-:Y:S05]  /*7550*/  @!P2 BRA `(.L_x_197) ;  /* 0x000000000004a947 */ /* 0x000fea0003800000 */
[----:B------:R0:W5:Y:S02]  /*7560*/  LDG.E.LTC128B R15, desc[UR14][R122.64+0x200] ;  /* 0x0002000e7a0f7981 */ /* 0x000164000c1e1920 */
.L_x_197:
[----:B------:R-:W-:Y:S05]  /*7570*/  BSYNC B1 ;  /* 0x0000000000017941 */ /* 0x000fea0003800000 */
.L_x_196:
[----:B--2--5:R-:W-:Y:S01]  /*7580*/  IMAD R9, R15, UR18, RZ ;  /* 0x000000120f097c24 */ /* 0x024fe2000f8e02ff */
[----:B------:R-:W-:Y:S01]  /*7590*/  ISETP.GT.AND P4, PT, R13, 0x49, P0 ;  /* 0x000000490d00780c */ /* 0x000fe20000784270 */
[----:B------:R-:W-:Y:S02]  /*75a0*/  BSSY B1, `(.L_x_198) ;  /* 0x0000005000017945 */ /* 0x000fe40003800000 */
[----:B------:R-:W-:-:S05]  /*75b0*/  IMAD R9, R60, UR17, R9 ;  /* 0x000000113c097c24 */ /* 0x000fca000f8e0209 */
[----:B------:R2:W-:Y:S05]  /*75c0*/  @P2 STG.E desc[UR14][R196.64+0x200], R9 ;  /* 0x00020009c4002986 */ /* 0x0005ea000c10190e */
[----:B------:R-:W-:Y:S05]  /*75d0*/  @!P4 BRA `(.L_x_199) ;  /* 0x000000000004c947 */ /* 0x000fea0003800000 */
[----:B------:R0:W5:Y:S02]  /*75e0*/  LDG.E.LTC128B R15, desc[UR14][R124.64+0x200] ;  /* 0x0002000e7c0f7981 */ /* 0x000164000c1e1920 */
.L_x_199:
[----:B------:R-:W-:Y:S05]  /*75f0*/  BSYNC B1 ;  /* 0x0000000000017941 */ /* 0x000fea0003800000 */
.L_x_198:
[----:B-----5:R-:W-:Y:S01]  /*7600*/  IMAD R4, R15, UR18, RZ ;  /* 0x000000120f047c24 */ /* 0x020fe2000f8e02ff */
[----:B------:R-:W-:Y:S01]  /*7610*/  ISETP.GT.AND P2, PT, R13, 0x48, P1 ;  /* 0x000000480d00780c */ /* 0x000fe20000f44270 */
[----:B------:R-:W-:Y:S02]  /*7620*/  BSSY B1, `(.L_x_200) ;  /* 0x0000005000017945 */ /* 0x000fe40003800000 */
[----:B------:R-:W-:-:S05]  /*7630*/  IMAD R61, R61, UR17, R4 ;  /* 0x000000113d3d7c24 */ /* 0x000fca000f8e0204 */
[----:B------:R0:W-:Y:S05]  /*7640*/  @P4 STG.E desc[UR14][R194.64+0x200], R61 ;  /* 0x0002003dc2004986 */ /* 0x0001ea000c10190e */
[----:B------:R-:W-:Y:S05]  /*7650*/  @!P2 BRA `(.L_x_201) ;  /* 0x000000000004a947 */ /* 0x000fea0003800000 */
[----:B------:R0:W5:Y:S02]  /*7660*/  LDG.E.LTC128B R15, desc[UR14][R122.64+0x220] ;  /* 0x0002200e7a0f7981 */ /* 0x000164000c1e1920 */
.L_x_201:
[----:B------:R-:W-:Y:S05]  /*7670*/  BSYNC B1 ;  /* 0x0000000000017941 */ /* 0x000fea0003800000 */
.L_x_200:
[----:B--2--5:R-:W-:Y:S01]  /*7680*/  IMAD R9, R15, UR18, RZ ;  /* 0x000000120f097c24 */ /* 0x024fe2000f8e02ff */
[----:B------:R-:W-:Y:S01]  /*7690*/  ISETP.GT.AND P4, PT, R13, 0x49, P1 ;  /* 0x000000490d00780c */ /* 0x000fe20000f84270 */
[----:B------:R-:W-:Y:S02]  /*76a0*/  BSSY B1, `(.L_x_202) ;  /* 0x0000005000017945 */ /* 0x000fe40003800000 */
[----:B------:R-:W-:-:S05]  /*76b0*/  IMAD R9, R62, UR17, R9 ;  /* 0x000000113e097c24 */ /* 0x000fca000f8e0209 */
[----:B------:R2:W-:Y:S05]  /*76c0*/  @P2 STG.E desc[UR14][R196.64+0x220], R9 ;  /* 0x00022009c4002986 */ /* 0x0005ea000c10190e */
[----:B------:R-:W-:Y:S05]  /*76d0*/  @!P4 BRA `(.L_x_203) ;  /* 0x000000000004c947 */ /* 0x000fea0003800000 */
[----:B------:R0:W5:Y:S02]  /*76e0*/  LDG.E.LTC128B R15, desc[UR14][R124.64+0x220] ;  /* 0x0002200e7c0f7981 */ /* 0x000164000c1e1920 */
.L_x_203:
[----:B------:R-:W-:Y:S05]  /*76f0*/  BSYNC B1 ;  /* 0x0000000000017941 */ /* 0x000fea0003800000 */
.L_x_202:
[----:B-----5:R-:W-:Y:S01]  /*7700*/  IMAD R4, R15, UR18, RZ ;  /* 0x000000120f047c24 */ /* 0x020fe2000f8e02ff */
[----:B------:R-:W-:Y:S01]  /*7710*/  ISETP.GT.AND P2, PT, R13, 0x50, P0 ;  /* 0x000000500d00780c */ /* 0x000fe20000744270 */
[----:B------:R-:W-:Y:S02]  /*7720*/  BSSY B1, `(.L_x_204) ;  /* 0x0000005000017945 */ /* 0x000fe40003800000 */
[----:B------:R-:W-:-:S05]  /*7730*/  IMAD R63, R63, UR17, R4 ;  /* 0x000000113f3f7c24 */ /* 0x000fca000f8e0204 */
[----:B------:R0:W-:Y:S05]  /*7740*/  @P4 STG.E desc[UR14][R194.64+0x220], R63 ;  /* 0x0002203fc2004986 */ /* 0x0001ea000c10190e */
[----:B------:R-:W-:Y:S05]  /*7750*/  @!P2 BRA `(.L_x_205) ;  /* 0x000000000004a947 */ /* 0x000fea0003800000 */
[----:B------:R0:W5:Y:S02]  /*7760*/  LDG.E.LTC128B R15, desc[UR14][R126.64+0x200] ;  /* 0x0002000e7e0f7981 */ /* 0x000164000c1e1920 */
.L_x_205:
[----:B------:R-:W-:Y:S05]  /*7770*/  BSYNC B1 ;  /* 0x0000000000017941 */ /* 0x000fea0003800000 */
.L_x_204:
[----:B--2--5:R-:W-:Y:S01]  /*7780*/  IMAD R9, R15, UR18, RZ ;  /* 0x000000120f097c24 */ /* 0x024fe2000f8e02ff */
[----:B------:R-:W-:Y:S01]  /*7790*/  ISETP.GT.AND P4, PT, R13, 0x51, P0 ;  /* 0x000000510d00780c */ /* 0x000fe20000784270 */
[----:B------:R-:W-:Y:S02]  /*77a0*/  BSSY B1, `(.L_x_206) ;  /* 0x0000005000017945 */ /* 0x000fe40003800000 */
[----:B------:R-:W-:-:S05]  /*77b0*/  IMAD R9, R64, UR17, R9 ;  /* 0x0000001140097c24 */ /* 0x000fca000f8e0209 */
[----:B------:R2:W-:Y:S05]  /*77c0*/  @P2 STG.E desc[UR14][R200.64+0x200], R9 ;  /* 0x00020009c8002986 */ /* 0x0005ea000c10190e */
[----:B------:R-:W-:Y:S05]  /*77d0*/  @!P4 BRA `(.L_x_207) ;  /* 0x000000000004c947 */ /* 0x000fea0003800000 */
[----:B------:R0:W5:Y:S02]  /*77e0*/  LDG.E.LTC128B R15, desc[UR14][R128.64+0x200] ;  /* 0x0002000e800f7981 */ /* 0x000164000c1e1920 */
.L_x_207:
[----:B------:R-:W-:Y:S05]  /*77f0*/  BSYNC B1 ;  /* 0x0000000000017941 */ /* 0x000fea0003800000 */
.L_x_206:
[----:B-----5:R-:W-:Y:S01]  /*7800*/  IMAD R4, R15, UR18, RZ ;  /* 0x000000120f047c24 */ /* 0x020fe2000f8e02ff */
[----:B------:R-:W-:Y:S01]  /*7810*/  ISETP.GT.AND P2, PT, R13, 0x50, P1 ;  /* 0x000000500d00780c */ /* 0x000fe20000f44270 */
[----:B------:R-:W-:Y:S02]  /*7820*/  BSSY B1, `(.L_x_208) ;  /* 0x0000005000017945 */ /* 0x000fe40003800000 */
[----:B------:R-:W-:-:S05]  /*7830*/  IMAD R65, R65, UR17, R4 ;  /* 0x0000001141417c24 */ /* 0x000fca000f8e0204 */
[----:B------:R0:W-:Y:S05]  /*7840*/  @P4 STG.E desc[UR14][R198.64+0x200], R65 ;  /* 0x00020041c6004986 */ /* 0x0001ea000c10190e */
[----:B------:R-:W-:Y:S05]  /*7850*/  @!P2 BRA `(.L_x_209) ;  /* 0x000000000004a947 */ /* 0x000fea0003800000 */
[----:B------:R0:W5:Y:S02]  /*7860*/  LDG.E.LTC128B R15, desc[UR14][R126.64+0x220] ;  /* 0x0002200e7e0f7981 */ /* 0x000164000c1e1920 */
.L_x_209:
[----:B------:R-:W-:Y:S05]  /*7870*/  BSYNC B1 ;  /* 0x0000000000017941 */ /* 0x000fea0003800000 */
.L_x_208:
[----:B--2--5:R-:W-:Y:S01]  /*7880*/  IMAD R9, R15, UR18, RZ ;  /* 0x000000120f097c24 */ /* 0x024fe2000f8e02ff */
[----:B------:R-:W-:Y:S01]  /*7890*/  ISETP.GT.AND P4, PT, R13, 0x51, P1 ;  /* 0x000000510d00780c */ /* 0x000fe20000f84270 */
[----:B------:R-:W-:Y:S02]  /*78a0*/  BSSY B1, `(.L_x_210) ;  /* 0x0000005000017945 */ /* 0x000fe40003800000 */
[----:B------:R-:W-:-:S05]  /*78b0*/  IMAD R9, R66, UR17, R9 ;  /* 0x0000001142097c24 */ /* 0x000fca000f8e0209 */
[----:B------:R2:W-:Y:S05]  /*78c0*/  @P2 STG.E desc[UR14][R200.64+0x220], R9 ;  /* 0x00022009c8002986 */ /* 0x0005ea000c10190e */
[----:B------:R-:W-:Y:S05]  /*78d0*/  @!P4 BRA `(.L_x_211) ;  /* 0x000000000004c947 */ /* 0x000fea0003800000 */
[----:B------:R0:W5:Y:S02]  /*78e0*/  LDG.E.LTC128B R15, desc[UR14][R128.64+0x220] ;  /* 0x0002200e800f7981 */ /* 0x000164000c1e1920 */
.L_x_211:
[----:B------:R-:W-:Y:S05]  /*78f0*/  BSYNC B1 ;  /* 0x0000000000017941 */ /* 0x000fea0003800000 */
.L_x_210:
[----:B-----5:R-:W-:Y:S01]  /*7900*/  IMAD R4, R15, UR18, RZ ;  /* 0x000000120f047c24 */ /* 0x020fe2000f8e02ff */
[----:B------:R-:W-:Y:S01]  /*7910*/  ISETP.GT.AND P2, PT, R13, 0x58, P0 ;  /* 0x000000580d00780c */ /* 0x000fe20000744270 */
[----:B------:R-:W-:Y:S02]  /*7920*/  BSSY B1, `(.L_x_212) ;  /* 0x0000005000017945 */ /* 0x000fe40003800000 */
[----:B------:R-:W-:-:S05]  /*7930*/  IMAD R67, R67, UR17, R4 ;  /* 0x0000001143437c24 */ /* 0x000fca000f8e0204 */
[----:B------:R0:W-:Y:S05]  /*7940*/  @P4 STG.E desc[UR14][R198.64+0x220], R67 ;  /* 0x00022043c6004986 */ /* 0x0001ea000c10190e */
[----:B------:R-:W-:Y:S05]  /*7950*/  @!P2 BRA `(.L_x_213) ;  /* 0x000000000004a947 */ /* 0x000fea0003800000 */
[----:B------:R0:W5:Y:S02]  /*7960*/  LDG.E.LTC128B R15, desc[UR14][R202.64+0x200] ;  /* 0x0002000eca0f7981 */ /* 0x000164000c1e1920 */
.L_x_213:
[----:B------:R-:W-:Y:S05]  /*7970*/  BSYNC B1 ;  /* 0x0000000000017941 */ /* 0x000fea0003800000 */
.L_x_212:
[----:B--2--5:R-:W-:Y:S01]  /*7980*/  IMAD R9, R15, UR18, RZ ;  /* 0x000000120f097c24 */ /* 0x024fe2000f8e02ff */
[----:B------:R-:W-:Y:S01]  /*7990*/  ISETP.GT.AND P4, PT, R13, 0x59, P0 ;  /* 0x000000590d00780c */ /* 0x000fe20000784270 */
[----:B------:R-:W-:Y:S02]  /*79a0*/  BSSY B1, `(.L_x_214) ;  /* 0x0000005000017945 */ /* 0x000fe40003800000 */
[----:B------:R-:W-:-:S05]  /*79b0*/  IMAD R9, R68, UR17, R9 ;  /* 0x0000001144097c24 */ /* 0x000fca000f8e0209 */
[----:B------:R2:W-:Y:S05]  /*79c0*/  @P2 STG.E desc[UR14][R204.64+0x200], R9 ;  /* 0x00020009cc002986 */ /* 0x0005ea000c10190e */
[----:B------:R-:W-:Y:S05]  /*79d0*/  @!P4 BRA `(.L_x_215) ;  /* 0x000000000004c947 */ /* 0x000fea0003800000 */
[----:B------:R0:W5:Y:S02]  /*79e0*/  LDG.E.LTC128B R15, desc[UR14][R132.64+0x200] ;  /* 0x0002000e840f7981 */ /* 0x000164000c1e1920 */
.L_x_215:
[----:B------:R-:W-:Y:S05]  /*79f0*/  BSYNC B1 ;  /* 0x0000000000017941 */ /* 0x000fea0003800000 */
.L_x_214:
[----:B-----5:R-:W-:Y:S01]  /*7a00*/  IMAD R4, R15, UR18, RZ ;  /* 0x000000120f047c24 */ /* 0x020fe2000f8e02ff */
[----:B------:R-:W-:Y:S01]  /*7a10*/  ISETP.GT.AND P2, PT, R13, 0x58, P1 ;  /* 0x000000580d00780c */ /* 0x000fe20000f44270 */
[----:B------:R-:W-:Y:S02]  /*7a20*/  BSSY B1, `(.L_x_216) ;  /* 0x0000005000017945 */ /* 0x000fe40003800000 */
[----:B------:R-:W-:-:S05]  /*7a30*/  IMAD R69, R69, UR17, R4 ;  /* 0x0000001145457c24 */ /* 0x000fca000f8e0204 */
[----:B------:R0:W-:Y:S05]  /*7a40*/  @P4 STG.E desc[UR14][R130.64+0x200], R69 ;  /* 0x0002004582004986 */ /* 0x0001ea000c10190e */
[----:B------:R-:W-:Y:S05]  /*7a50*/  @!P2 BRA `(.L_x_217) ;  /* 0x000000000004a947 */ /* 0x000fea0003800000 */
[----:B------:R0:W5:Y:S02]  /*7a60*/  LDG.E.LTC128B R15, desc[UR14][R202.64+0x220] ;  /* 0x0002200eca0f7981 */ /* 0x000164000c1e1920 */
.L_x_217:
[----:B------:R-:W-:Y:S05]  /*7a70*/  BSYNC B1 ;  /* 0x0000000000017941 */ /* 0x000fea0003800000 */
.L_x_216:
[----:B--2--5:R-:W-:Y:S01]  /*7a80*/  IMAD R9, R15, UR18, RZ ;  /* 0x000000120f097c24 */ /* 0x024fe2000f8e02ff */
[----:B------:R-:W-:Y:S01]  /*7a90*/  ISETP.GT.AND P4, PT, R13, 0x59, P1 ;  /* 0x000000590d00780c */ /* 0x000fe20000f84270 */
[----:B------:R-:W-:Y:S02]  /*7aa0*/  BSSY B1, `(.L_x_218) ;  /* 0x0000005000017945 */ /* 0x000fe40003800000 */
[----:B------:R-:W-:-:S05]  /*7ab0*/  IMAD R9, R70, UR17, R9 ;  /* 0x0000001146097c24 */ /* 0x000fca000f8e0209 */
[----:B------:R2:W-:Y:S05]  /*7ac0*/  @P2 STG.E desc[UR14][R204.64+0x220], R9 ;  /* 0x00022009cc002986 */ /* 0x0005ea000c10190e */
[----:B------:R-:W-:Y:S05]  /*7ad0*/  @!P4 BRA `(.L_x_219) ;  /* 0x000000000004c947 */ /* 0x000fea0003800000 */
[----:B------:R0:W5:Y:S02]  /*7ae0*/  LDG.E.LTC128B R15, desc[UR14][R132.64+0x220] ;  /* 0x0002200e840f7981 */ /* 0x000164000c1e1920 */
.L_x_219:
[----:B------:R-:W-:Y:S05]  /*7af0*/  BSYNC B1 ;  /* 0x0000000000017941 */ /* 0x000fea0003800000 */
.L_x_218:
[----:B-----5:R-:W-:Y:S01]  /*7b00*/  IMAD R4, R15, UR18, RZ ;  /* 0x000000120f047c24 */ /* 0x020fe2000f8e02ff */
[----:B------:R-:W-:Y:S01]  /*7b10*/  ISETP.GT.AND P2, PT, R13, 0x60, P0 ;  /* 0x000000600d00780c */ /* 0x000fe20000744270 */
[----:B------:R-:W-:Y:S02]  /*7b20*/  BSSY B1, `(.L_x_220) ;  /* 0x0000005000017945 */ /* 0x000fe40003800000 */
[----:B------:R-:W-:-:S05]  /*7b30*/  IMAD R71, R71, UR17, R4 ;  /* 0x0000001147477c24 */ /* 0x000fca000f8e0204 */
[----:B------:R0:W-:Y:S05]  /*7b40*/  @P4 STG.E desc[UR14][R130.64+0x220], R71 ;  /* 0x0002204782004986 */ /* 0x0001ea000c10190e */
[----:B------:R-:W-:Y:S05]  /*7b50*/  @!P2 BRA `(.L_x_221) ;  /* 0x000000000004a947 */ /* 0x000fea0003800000 */
[----:B------:R0:W5:Y:S02]  /*7b60*/  LDG.E.LTC128B R15, desc[UR14][R134.64+0x200] ;  /* 0x0002000e860f7981 */ /* 0x000164000c1e1920 */
.L_x_221:
[----:B------:R-:W-:Y:S05]  /*7b70*/  BSYNC B1 ;  /* 0x0000000000017941 */ /* 0x000fea0003800000 */
.L_x_220:
[----:B--2--5:R-:W-:Y:S01]  /*7b80*/  IMAD R9, R15, UR18, RZ ;  /* 0x000000120f097c24 */ /* 0x024fe2000f8e02ff */
[----:B------:R-:W-:Y:S01]  /*7b90*/  ISETP.GT.AND P4, PT, R13, 0x61, P0 ;  /* 0x000000610d00780c */ /* 0x000fe20000784270 */
[----:B------:R-:W-:Y:S02]  /*7ba0*/  BSSY B1, `(.L_x_222) ;  /* 0x0000005000017945 */ /* 0x000fe40003800000 */
[----:B------:R-:W-:-:S05]  /*7bb0*/  IMAD R9, R72, UR17, R9 ;  /* 0x0000001148097c24 */ /* 0x000fca000f8e0209 */
[----:B------:R2:W-:Y:S05]  /*7bc0*/  @P2 STG.E desc[UR14][R206.64+0x200], R9 ;  /* 0x00020009ce002986 */ /* 0x0005ea000c10190e */
[----:B------:R-:W-:Y:S05]  /*7bd0*/  @!P4 BRA `(.L_x_223) ;  /* 0x000000000004c947 */ /* 0x000fea0003800000 */
[----:B------:R0:W5:Y:S02]  /*7be0*/  LDG.E.LTC128B R15, desc[UR14][R136.64+0x200] ;  /* 0x0002000e880f7981 */ /* 0x000164000c1e1920 */
.L_x_223:
[----:B------:R-:W-:Y:S05]  /*7bf0*/  BSYNC B1 ;  /* 0x0000000000017941 */ /* 0x000fea0003800000 */
.L_x_222:
[----:B-----5:R-:W-:Y:S01]  /*7c00*/  IMAD R4, R15, UR18, RZ ;  /* 0x000000120f047c24 */ /* 0x020fe2000f8e02ff */
[----:B------:R-:W-:Y:S01]  /*7c10*/  ISETP.GT.AND P2, PT, R13, 0x60, P1 ;  /* 0x000000600d00780c */ /* 0x000fe20000f44270 */
[----:B------:R-:W-:Y:S02]  /*7c20*/  BSSY B1, `(.L_x_224) ;  /* 0x0000005000017945 */ /* 0x000fe40003800000 */
[----:B------:R-:W-:-:S05]  /*7c30*/  IMAD R73, R73, UR17, R4 ;  /* 0x0000001149497c24 */ /* 0x000fca000f8e0204 */
[----:B------:R0:W-:Y:S05]  /*7c40*/  @P4 STG.E desc[UR14][R208.64+0x200], R73 ;  /* 0x00020049d0004986 */ /* 0x0001ea000c10190e */
[----:B------:R-:W-:Y:S05]  /*7c50*/  @!P2 BRA `(.L_x_225) ;  /* 0x000000000004a947 */ /* 0x000fea0003800000 */
[----:B------:R0:W5:Y:S02]  /*7c60*/  LDG.E.LTC128B R15, desc[UR14][R134.64+0x220] ;  /* 0x0002200e860f7981 */ /* 0x000164000c1e1920 */
.L_x_225:
[----:B------:R-:W-:Y:S05]  /*7c70*/  BSYNC B1 ;  /* 0x0000000000017941 */ /* 0x000fea0003800000 */
.L_x_224:
[----:B--2--5:R-:W-:Y:S01]  /*7c80*/  IMAD R9, R15, UR18, RZ ;  /* 0x000000120f097c24 */ /* 0x024fe2000f8e02ff */
[----:B------:R-:W-:Y:S01]  /*7c90*/  ISETP.GT.AND P4, PT, R13, 0x61, P1 ;  /* 0x000000610d00780c */ /* 0x000fe20000f84270 */
[----:B------:R-:W-:Y:S02]  /*7ca0*/  BSSY B1, `(.L_x_226) ;  /* 0x0000005000017945 */ /* 0x000fe40003800000 */
[----:B------:R-:W-:-:S05]  /*7cb0*/  IMAD R9, R74, UR17, R9 ;  /* 0x000000114a097c24 */ /* 0x000fca000f8e0209 */
[----:B------:R2:W-:Y:S05]  /*7cc0*/  @P2 STG.E desc[UR14][R206.64+0x220], R9 ;  /* 0x00022009ce002986 */ /* 0x0005ea000c10190e */
[----:B------:R-:W-:Y:S05]  /*7cd0*/  @!P4 BRA `(.L_x_227) ;  /* 0x000000000004c947 */ /* 0x000fea0003800000 */
[----:B------:R0:W5:Y:S02]  /*7ce0*/  LDG.E.LTC128B R15, desc[UR14][R136.64+0x220] ;  /* 0x0002200e880f7981 */ /* 0x000164000c1e1920 */
.L_x_227:
[----:B------:R-:W-:Y:S05]  /*7cf0*/  BSYNC B1 ;  /* 0x0000000000017941 */ /* 0x000fea0003800000 */
.L_x_226:
[----:B-----5:R-:W-:Y:S01]  /*7d00*/  IMAD R4, R15, UR18, RZ ;  /* 0x000000120f047c24 */ /* 0x020fe2000f8e02ff */
[----:B------:R-:W-:Y:S01]  /*7d10*/  ISETP.GT.AND P2, PT, R13, 0x68, P0 ;  /* 0x000000680d00780c */ /* 0x000fe20000744270 */
[----:B------:R-:W-:Y:S02]  /*7d20*/  BSSY B1, `(.L_x_228) ;  /* 0x0000005000017945 */ /* 0x000fe40003800000 */
[----:B------:R-:W-:-:S05]  /*7d30*/  IMAD R75, R75, UR17, R4 ;  /* 0x000000114b4b7c24 */ /* 0x000fca000f8e0204 */
[----:B------:R0:W-:Y:S05]  /*7d40*/  @P4 STG.E desc[UR14][R208.64+0x220], R75 ;  /* 0x0002204bd0004986 */ /* 0x0001ea000c10190e */
[----:B------:R-:W-:Y:S05]  /*7d50*/  @!P2 BRA `(.L_x_229) ;  /* 0x000000000004a947 */ /* 0x000fea0003800000 */
[----:B------:R0:W5:Y:S02]  /*7d60*/  LDG.E.LTC128B R15, desc[UR14][R138.64+0x200] ;  /* 0x0002000e8a0f7981 */ /* 0x000164000c1e1920 */
.L_x_229:
[----:B------:R-:W-:Y:S05]  /*7d70*/  BSYNC B1 ;  /* 0x0000000000017941 */ /* 0x000fea0003800000 */
.L_x_228:
[----:B--2--5:R-:W-:Y:S01]  /*7d80*/  IMAD R9, R15, UR18, RZ ;  /* 0x000000120f097c24 */ /* 0x024fe2000f8e02ff */
[----:B------:R-:W-:Y:S01]  /*7d90*/  ISETP.GT.AND P4, PT, R13, 0x69, P0 ;  /* 0x000000690d00780c */ /* 0x000fe20000784270 */
[----:B------:R-:W-:Y:S02]  /*7da0*/  BSSY B1, `(.L_x_230) ;  /* 0x0000005000017945 */ /* 0x000fe40003800000 */
[----:B------:R-:W-:-:S05]  /*7db0*/  IMAD R9, R76, UR17, R9 ;  /* 0x000000114c097c24 */ /* 0x000fca000f8e0209 */
[----:B------:R2:W-:Y:S05]  /*7dc0*/  @P2 STG.E desc[UR14][R210.64+0x200], R9 ;  /* 0x00020009d2002986 */ /* 0x0005ea000c10190e */
[----:B------:R-:W-:Y:S05]  /*7dd0*/  @!P4 BRA `(.L_x_231) ;  /* 0x000000000004c947 */ /* 0x000fea0003800000 */
[----:B------:R0:W5:Y:S02]  /*7de0*/  LDG.E.LTC128B R15, desc[UR14][R140.64+0x200] ;  /* 0x0002000e8c0f7981 */ /* 0x000164000c1e1920 */
.L_x_231:
[----:B------:R-:W-:Y:S05]  /*7df0*/  BSYNC B1 ;  /* 0x0000000000017941 */ /* 0x000fea0003800000 */
.L_x_230:
[----:B-----5:R-:W-:Y:S01]  /*7e00*/  IMAD R4, R15, UR18, RZ ;  /* 0x000000120f047c24 */ /* 0x020fe2000f8e02ff */
[----:B------:R-:W-:Y:S01]  /*7e10*/  ISETP.GT.AND P2, PT, R13, 0x68, P1 ;  /* 0x000000680d00780c */ /* 0x000fe20000f44270 */
[----:B------:R-:W-:Y:S02]  /*7e20*/  BSSY B1, `(.L_x_232) ;  /* 0x0000005000017945 */ /* 0x000fe40003800000 */
[----:B------:R-:W-:-:S05]  /*7e30*/  IMAD R77, R77, UR17, R4 ;  /* 0x000000114d4d7c24 */ /* 0x000fca000f8e0204 */
[----:B------:R0:W-:Y:S05]  /*7e40*/  @P4 STG.E desc[UR14][R212.64+0x200], R77 ;  /* 0x0002004dd4004986 */ /* 0x0001ea000c10190e */
[----:B------:R-:W-:Y:S05]  /*7e50*/  @!P2 BRA `(.L_x_233) ;  /* 0x000000000004a947 */ /* 0x000fea0003800000 */
[----:B------:R0:W5:Y:S02]  /*7e60*/  LDG.E.LTC128B R15, desc[UR14][R138.64+0x220] ;  /* 0x0002200e8a0f7981 */ /* 0x000164000c1e1920 */
.L_x_233:
[----:B------:R-:W-:Y:S05]  /*7e70*/  BSYNC B1 ;  /* 0x0000000000017941 */ /* 0x000fea0003800000 */
.L_x_232:
[----:B--2--5:R-:W-:Y:S01]  /*7e80*/  IMAD R9, R15, UR18, RZ ;  /* 0x000000120f097c24 */ /* 0x024fe2000f8e02ff */
[----:B------:R-:W-:Y:S01]  /*7e90*/  ISETP.GT.AND P4, PT, R13, 0x69, P1 ;  /* 0x000000690d00780c */ /* 0x000fe20000f84270 */
[----:B------:R-:W-:Y:S02]  /*7ea0*/  BSSY B1, `(.L_x_234) ;  /* 0x0000005000017945 */ /* 0x000fe40003800000 */
[----:B------:R-:W-:-:S05]  /*7eb0*/  IMAD R9, R78, UR17, R9 ;  /* 0x000000114e097c24 */ /* 0x000fca000f8e0209 */
[----:B------:R2:W-:Y:S05]  /*7ec0*/  @P2 STG.E desc[UR14][R210.64+0x220], R9 ;  /* 0x00022009d2002986 */ /* 0x0005ea000c10190e */
[----:B------:R-:W-:Y:S05]  /*7ed0*/  @!P4 BRA `(.L_x_235) ;  /* 0x000000000004c947 */ /* 0x000fea0003800000 */
[----:B------:R0:W5:Y:S02]  /*7ee0*/  LDG.E.LTC128B R15, desc[UR14][R140.64+0x220] ;  /* 0x0002200e8c0f7981 */ /* 0x000164000c1e1920 */
.L_x_235:
[----:B------:R-:W-:Y:S05]  /*7ef0*/  BSYNC B1 ;  /* 0x0000000000017941 */ /* 0x000fea0003800000 */
.L_x_234:
[----:B-----5:R-:W-:Y:S01]  /*7f00*/  IMAD R4, R15, UR18, RZ ;  /* 0x000000120f047c24 */ /* 0x020fe2000f8e02ff */
[----:B------:R-:W-:Y:S01]  /*7f10*/  ISETP.GT.AND P2, PT, R13, 0x70, P0 ;  /* 0x000000700d00780c */ /* 0x000fe20000744270 */
[----:B------:R-:W-:Y:S02]  /*7f20*/  BSSY B1, `(.L_x_236) ;  /* 0x0000005000017945 */ /* 0x000fe40003800000 */
[----:B------:R-:W-:-:S05]  /*7f30*/  IMAD R79, R79, UR17, R4 ;  /* 0x000000114f4f7c24 */ /* 0x000fca000f8e0204 */
[----:B------:R0:W-:Y:S05]  /*7f40*/  @P4 STG.E desc[UR14][R212.64+0x220], R79 ;  /* 0x0002204fd4004986 */ /* 0x0001ea000c10190e */
[----:B------:R-:W-:Y:S05]  /*7f50*/  @!P2 BRA `(.L_x_237) ;  /* 0x000000000004a947 */ /* 0x000fea0003800000 */
[----:B------:R0:W5:Y:S02]  /*7f60*/  LDG.E.LTC128B R15, desc[UR14][R214.64+0x200] ;  /* 0x0002000ed60f7981 */ /* 0x000164000c1e1920 */
.L_x_237:
[----:B------:R-:W-:Y:S05]  /*7f70*/  BSYNC B1 ;  /* 0x0000000000017941 */ /* 0x000fea0003800000 */
.L_x_236:
[----:B--2--5:R-:W-:Y:S01]  /*7f80*/  IMAD R9, R15, UR18, RZ ;  /* 0x000000120f097c24 */ /* 0x024fe2000f8e02ff */
[----:B------:R-:W-:Y:S01]  /*7f90*/  ISETP.GT.AND P4, PT, R13, 0x71, P0 ;  /* 0x000000710d00780c */ /* 0x000fe20000784270 */
[----:B------:R-:W-:Y:S02]  /*7fa0*/  BSSY B1, `(.L_x_238) ;  /* 0x0000005000017945 */ /* 0x000fe40003800000 */
[----:B------:R-:W-:-:S05]  /*7fb0*/  IMAD R9, R80, UR17, R9 ;  /* 0x0000001150097c24 */ /* 0x000fca000f8e0209 */
[----:B------:R2:W-:Y:S05]  /*7fc0*/  @P2 STG.E desc[UR14][R142.64+0x200], R9 ;  /* 0x000200098e002986 */ /* 0x0005ea000c10190e */
[----:B------:R-:W-:Y:S05]  /*7fd0*/  @!P4 BRA `(.L_x_239) ;  /* 0x000000000004c947 */ /* 0x000fea0003800000 */
[----:B------:R0:W5:Y:S02]  /*7fe0*/  LDG.E.LTC128B R15, desc[UR14][R144.64+0x200] ;  /* 0x0002000e900f7981 */ /* 0x000164000c1e1920 */
.L_x_239:
[----:B------:R-:W-:Y:S05]  /*7ff0*/  BSYNC B1 ;  /* 0x0000000000017941 */ /* 0x000fea0003800000 */
.L_x_238:
[----:B-----5:R-:W-:Y:S01]  /*8000*/  IMAD R4, R15, UR18, RZ ;  /* 0x000000120f047c24 */ /* 0x020fe2000f8e02ff */
[----:B------:R-:W-:Y:S01]  /*8010*/  ISETP.GT.AND P2, PT, R13, 0x70, P1 ;  /* 0x000000700d00780c */ /* 0x000fe20000f44270 */
[----:B------:R-:W-:Y:S02]  /*8020*/  BSSY B1, `(.L_x_240) ;  /* 0x0000005000017945 */ /* 0x000fe40003800000 */
[----:B------:R-:W-:-:S05]  /*8030*/  IMAD R81, R81, UR17, R4 ;  /* 0x0000001151517c24 */ /* 0x000fca000f8e0204 */
[----:B------:R0:W-:Y:S05]  /*8040*/  @P4 STG.E desc[UR14][R222.64+0x200], R81 ;  /* 0x00020051de004986 */ /* 0x0001ea000c10190e */
[----:B------:R-:W-:Y:S05]  /*8050*/  @!P2 BRA `(.L_x_241) ;  /* 0x000000000004a947 */ /* 0x000fea0003800000 */
[----:B------:R0:W5:Y:S02]  /*8060*/  LDG.E.LTC128B R15, desc[UR14][R214.64+0x220] ;  /* 0x0002200ed60f7981 */ /* 0x000164000c1e1920 */
.L_x_241:
[----:B------:R-:W-:Y:S05]  /*8070*/  BSYNC B1 ;  /* 0x0000000000017941 */ /* 0x000fea0003800000 */
.L_x_240:
[----:B--2--5:R-:W-:Y:S01]  /*8080*/  IMAD R9, R15, UR18, RZ ;  /* 0x000000120f097c24 */ /* 0x024fe2000f8e02ff */
[----:B------:R-:W-:Y:S01]  /*8090*/  ISETP.GT.AND P4, PT, R13, 0x71, P1 ;  /* 0x000000710d00780c */ /* 0x000fe20000f84270 */
[----:B------:R-:W-:Y:S02]  /*80a0*/  BSSY B1, `(.L_x_242) ;  /* 0x0000005000017945 */ /* 0x000fe40003800000 */
[----:B------:R-:W-:-:S05]  /*80b0*/  IMAD R9, R82, UR17, R9 ;  /* 0x0000001152097c24 */ /* 0x000fca000f8e0209 */
[----:B------:R2:W-:Y:S05]  /*80c0*/  @P2 STG.E desc[UR14][R142.64+0x220], R9 ;  /* 0x000220098e002986 */ /* 0x0005ea000c10190e */
[----:B------:R-:W-:Y:S05]  /*80d0*/  @!P4 BRA `(.L_x_243) ;  /* 0x000000000004c947 */ /* 0x000fea0003800000 */
[----:B------:R0:W5:Y:S02]  /*80e0*/  LDG.E.LTC128B R15, desc[UR14][R144.64+0x220] ;  /* 0x0002200e900f7981 */ /* 0x000164000c1e1920 */
.L_x_243:
[----:B------:R-:W-:Y:S05]  /*80f0*/  BSYNC B1 ;  /* 0x0000000000017941 */ /* 0x000fea0003800000 */
.L_x_242:
[----:B-----5:R-:W-:Y:S01]  /*8100*/  IMAD R4, R15, UR18, RZ ;  /* 0x000000120f047c24 */ /* 0x020fe2000f8e02ff */
[----:B------:R-:W-:Y:S01]  /*8110*/  ISETP.GT.AND P2, PT, R13, 0x78, P0 ;  /* 0x000000780d00780c */ /* 0x000fe20000744270 */
[----:B------:R-:W-:Y:S02]  /*8120*/  BSSY B1, `(.L_x_244) ;  /* 0x0000005000017945 */ /* 0x000fe40003800000 */
[----:B------:R-:W-:-:S05]  /*8130*/  IMAD R83, R83, UR17, R4 ;  /* 0x0000001153537c24 */ /* 0x000fca000f8e0204 */
[----:B------:R0:W-:Y:S05]  /*8140*/  @P4 STG.E desc[UR14][R222.64+0x220], R83 ;  /* 0x00022053de004986 */ /* 0x0001ea000c10190e */
[----:B------:R-:W-:Y:S05]  /*8150*/  @!P2 BRA `(.L_x_245) ;  /* 0x000000000004a947 */ /* 0x000fea0003800000 */
[----:B------:R0:W5:Y:S02]  /*8160*/  LDG.E.LTC128B R15, desc[UR14][R16.64+0x200] ;  /* 0x0002000e100f7981 */ /* 0x000164000c1e1920 */
.L_x_245:
[----:B------:R-:W-:Y:S05]  /*8170*/  BSYNC B1 ;  /* 0x0000000000017941 */ /* 0x000fea0003800000 */
.L_x_244:
[----:B--2--5:R-:W-:Y:S01]  /*8180*/  IMAD R9, R15, UR18, RZ ;  /* 0x000000120f097c24 */ /* 0x024fe2000f8e02ff */
[----:B------:R-:W-:Y:S01]  /*8190*/  ISETP.GT.AND P0, PT, R13, 0x79, P0 ;  /* 0x000000790d00780c */ /* 0x000fe20000704270 */
[----:B------:R-:W-:Y:S02]  /*81a0*/  BSSY B1, `(.L_x_246) ;  /* 0x0000005000017945 */ /* 0x000fe40003800000 */
[----:B------:R-:W-:-:S05]  /*81b0*/  IMAD R9, R84, UR17, R9 ;  /* 0x0000001154097c24 */ /* 0x000fca000f8e0209 */
[----:B------:R2:W-:Y:S05]  /*81c0*/  @P2 STG.E desc[UR14][R18.64+0x200], R9 ;  /* 0x0002000912002986 */ /* 0x0005ea000c10190e */
[----:B------:R-:W-:Y:S05]  /*81d0*/  @!P0 BRA `(.L_x_247) ;  /* 0x0000000000048947 */ /* 0x000fea0003800000 */
[----:B------:R0:W5:Y:S02]  /*81e0*/  LDG.E.LTC128B R15, desc[UR14][R10.64+0x200] ;  /* 0x0002000e0a0f7981 */ /* 0x000164000c1e1920 */
.L_x_247:
[----:B------:R-:W-:Y:S05]  /*81f0*/  BSYNC B1 ;  /* 0x0000000000017941 */ /* 0x000fea0003800000 */
.L_x_246:
[----:B-----5:R-:W-:Y:S01]  /*8200*/  IMAD R4, R15, UR18, RZ ;  /* 0x000000120f047c24 */ /* 0x020fe2000f8e02ff */
[----:B------:R-:W-:Y:S01]  /*8210*/  ISETP.GT.AND P2, PT, R13, 0x78, P1 ;  /* 0x000000780d00780c */ /* 0x000fe20000f44270 */
[----:B------:R-:W-:Y:S02]  /*8220*/  BSSY B1, `(.L_x_248) ;  /* 0x0000005000017945 */ /* 0x000fe40003800000 */
[----:B------:R-:W-:-:S05]  /*8230*/  IMAD R85, R85, UR17, R4 ;  /* 0x0000001155557c24 */ /* 0x000fca000f8e0204 */
[----:B------:R0:W-:Y:S05]  /*8240*/  @P0 STG.E desc[UR14][R152.64+0x200], R85 ;  /* 0x0002005598000986 */ /* 0x0001ea000c10190e */
[----:B------:R-:W-:Y:S05]  /*8250*/  @!P2 BRA `(.L_x_249) ;  /* 0x000000000004a947 */ /* 0x000fea0003800000 */
[----:B------:R0:W5:Y:S02]  /*8260*/  LDG.E.LTC128B R15, desc[UR14][R16.64+0x220] ;  /* 0x0002200e100f7981 */ /* 0x000164000c1e1920 */
.L_x_249:
[----:B------:R-:W-:Y:S05]  /*8270*/  BSYNC B1 ;  /* 0x0000000000017941 */ /* 0x000fea0003800000 */
.L_x_248:
[----:B--2--5:R-:W-:Y:S01]  /*8280*/  IMAD R9, R15, UR18, RZ ;  /* 0x000000120f097c24 */ /* 0x024fe2000f8e02ff */
[----:B------:R-:W-:Y:S01]  /*8290*/  ISETP.GT.AND P1, PT, R13, 0x79, P1 ;  /* 0x000000790d00780c */ /* 0x000fe20000f24270 */
[----:B------:R-:W-:Y:S02]  /*82a0*/  BSSY B1, `(.L_x_250) ;  /* 0x0000005000017945 */ /* 0x000fe40003800000 */
[----:B------:R-:W-:-:S05]  /*82b0*/  IMAD R9, R86, UR17, R9 ;  /* 0x0000001156097c24 */ /* 0x000fca000f8e0209 */
[----:B------:R2:W-:Y:S05]  /*82c0*/  @P2 STG.E desc[UR14][R18.64+0x220], R9 ;  /* 0x0002200912002986 */ /* 0x0005ea000c10190e */
[----:B------:R-:W-:Y:S05]  /*82d0*/  @!P1 BRA `(.L_x_251) ;  /* 0x0000000000049947 */ /* 0x000fea0003800000 */
[----:B------:R0:W5:Y:S02]  /*82e0*/  LDG.E.LTC128B R15, desc[UR14][R10.64+0x220] ;  /* 0x0002200e0a0f7981 */ /* 0x000164000c1e1920 */
.L_x_251:
[----:B------:R-:W-:Y:S05]  /*82f0*/  BSYNC B1 ;  /* 0x0000000000017941 */ /* 0x000fea0003800000 */
.L_x_250:
[----:B-----5:R-:W-:-:S04]  /*8300*/  IMAD R4, R15, UR18, RZ ;  /* 0x000000120f047c24 */ /* 0x020fc8000f8e02ff */
[----:B------:R-:W-:Y:S01]  /*8310*/  IMAD R87, R87, UR17, R4 ;  /* 0x0000001157577c24 */ /* 0x000fe2000f8e0204 */
[----:B------:R-:W-:Y:S06]  /*8320*/  @!P1 BRA `(.L_x_252) ;  /* 0x0000001c00209947 */ /* 0x000fec0003800000 */
[----:B------:R0:W-:Y:S01]  /*8330*/  STG.E desc[UR14][R152.64+0x220], R87 ;  /* 0x0002205798007986 */ /* 0x0001e2000c10190e */
[----:B------:R-:W-:Y:S05]  /*8340*/  BRA `(.L_x_252) ;  /* 0x0000001c00187947 */ /* 0x000fea0003800000 */
.L_x_27:
[----:B------:R-:W-:Y:S01]  /*8350*/  ULDC.64 UR8, c[0x0][0x6c0] ;  /* 0x0001b00000087ab9 */ /* 0x000fe20000000a00 */
[----:B------:R-:W-:Y:S01]  /*8360*/  ISETP.GT.AND P4, PT, R13, 0x1, P2 ;  /* 0x000000010d00780c */ /* 0x000fe20001784270 */
[----:B------:R-:W-:Y:S01]  /*8370*/  IMAD R15, R88, UR17, RZ ;  /* 0x00000011580f7c24 */ /* 0x000fe2000f8e02ff */
[----:B------:R-:W-:Y:S01]  /*8380*/  LEA R10, P6, R160, UR8, 0x2 ;  /* 0x00000008a00a7c11 */ /* 0x000fe2000f8c10ff */
[----:B------:R-:W-:Y:S01]  /*8390*/  IMAD R89, R89, UR17, RZ ;  /* 0x0000001159597c24 */ /* 0x000fe2000f8e02ff */
[----:B------:R-:W-:Y:S01]  /*83a0*/  ISETP.GT.AND P1, PT, R14, 0x8, PT ;  /* 0x000000080e00780c */ /* 0x000fe20003f24270 */
[----:B------:R-:W-:Y:S01]  /*83b0*/  IMAD R21, R90, UR17, RZ ;  /* 0x000000115a157c24 */ /* 0x000fe2000f8e02ff */
[----:B------:R-:W-:Y:S01]  /*83c0*/  LEA.HI.X R11, R160, UR9, R163, 0x2, P6 ;  /* 0x00000009a00b7c11 */ /* 0x000fe2000b0f14a3 */
[C---:B------:R-:W-:Y:S01]  /*83d0*/  IMAD.SHL.U32 R9, R152.reuse, 0x20, RZ ;  /* 0x0000002098097824 */ /* 0x040fe200078e00ff */
[C---:B------:R-:W-:Y:S01]  /*83e0*/  LEA R16, P6, R152.reuse, R10, 0x2 ;  /* 0x0000000a98107211 */ /* 0x040fe200078c10ff */
[----:B------:R-:W-:Y:S01]  /*83f0*/  IMAD R23, R153, 0x1c, RZ ;  /* 0x0000001c99177824 */ /* 0x000fe200078e02ff */
[----:B------:R-:W-:Y:S01]  /*8400*/  ISETP.GT.AND P5, PT, R13, RZ, P1 ;  /* 0x000000ff0d00720c */ /* 0x000fe20000fa4270 */
[----:B------:R0:W-:Y:S01]  /*8410*/  @P0 STG.E desc[UR14][R10.64], R15 ;  /* 0x0000000f0a000986 */ /* 0x0001e2000c10190e */
[C---:B------:R-:W-:Y:S01]  /*8420*/  LEA.HI.X R17, R152.reuse, R11, R153, 0x2, P6 ;  /* 0x0000000b98117211 */ /* 0x040fe200030f1499 */
[----:B------:R-:W-:Y:S01]  /*8430*/  IMAD R91, R91, UR17, RZ ;  /* 0x000000115b5b7c24 */ /* 0x000fe2000f8e02ff */
[----:B------:R-:W-:Y:S01]  /*8440*/  ISETP.GT.AND P6, PT, R13, 0x1, P1 ;  /* 0x000000010d00780c */ /* 0x000fe20000fc4270 */
[----:B------:R-:W-:Y:S01]  /*8450*/  IMAD R93, R93, UR17, RZ ;  /* 0x000000115d5d7c24 */ /* 0x000fe2000f8e02ff */
[C---:B------:R-:W-:Y:S01]  /*8460*/  ISETP.GT.AND P0, PT, R13.reuse, 0x9, P2 ;  /* 0x000000090d00780c */ /* 0x040fe20001704270 */
[----:B------:R-:W-:Y:S01]  /*8470*/  @P4 STG.E desc[UR14][R16.64], R89 ;  /* 0x0000005910004986 */ /* 0x000fe2000c10190e */
[----:B------:R-:W-:Y:S01]  /*8480*/  ISETP.GT.AND P4, PT, R13, 0x8, P2 ;  /* 0x000000080d00780c */ /* 0x000fe20001784270 */
[C---:B------:R-:W-:Y:S01]  /*8490*/  IMAD.WIDE.U32 R18, R152.reuse, 0x1c, R16 ;  /* 0x0000001c98127825 */ /* 0x040fe200078e0010 */
[----:B------:R-:W-:-:S03]  /*84a0*/  SHF.L.U64.HI R153, R152, 0x5, R153 ;  /* 0x0000000598997819 */ /* 0x000fc60000010299 */
[----:B------:R1:W-:Y:S01]  /*84b0*/  @P5 STG.E desc[UR14][R10.64+0x20], R21 ;  /* 0x000020150a005986 */ /* 0x0003e2000c10190e */
[----:B0-----:R-:W-:Y:S01]  /*84c0*/  IMAD R15, R92, UR17, RZ ;  /* 0x000000115c0f7c24 */ /* 0x001fe2000f8e02ff */
[----:B------:R-:W-:Y:S01]  /*84d0*/  IADD3 R20, P5, R9, R16, RZ ;  /* 0x0000001009147210 */ /* 0x000fe20007fbe0ff */
[----:B------:R-:W-:Y:S01]  /*84e0*/  IMAD.IADD R19, R23, 0x1, R19 ;  /* 0x0000000117137824 */ /* 0x000fe200078e0213 */
[----:B------:R-:W-:Y:S01]  /*84f0*/  @P6 STG.E desc[UR14][R16.64+0x20], R91 ;  /* 0x0000205b10006986 */ /* 0x000fe2000c10190e */
[C---:B------:R-:W-:Y:S01]  /*8500*/  ISETP.GT.AND P6, PT, R13.reuse, 0x8, P1 ;  /* 0x000000080d00780c */ /* 0x040fe20000fc4270 */
[----:B------:R-:W-:Y:S02]  /*8510*/  IMAD R155, R94, UR17, RZ ;  /* 0x000000115e9b7c24 */ /* 0x000fe4000f8e02ff */
[----:B------:R0:W-:Y:S01]  /*8520*/  @P4 STG.E desc[UR14][R18.64], R15 ;  /* 0x0000000f12004986 */ /* 0x0001e2000c10190e */
[----:B------:R-:W-:Y:S01]  /*8530*/  ISETP.GT.AND P4, PT, R13, 0x9, P1 ;  /* 0x000000090d00780c */ /* 0x000fe20000f84270 */
[----:B------:R-:W-:-:S02]  /*8540*/  IMAD R95, R95, UR17, RZ ;  /* 0x000000115f5f7c24 */ /* 0x000fc4000f8e02ff */
[----:B-1----:R-:W-:Y:S01]  /*8550*/  IMAD.X R21, R153, 0x1, R17, P5 ;  /* 0x0000000199157824 */ /* 0x002fe200028e0611 */
[----:B------:R-:W-:Y:S01]  /*8560*/  ISETP.GT.AND P5, PT, R13, 0x10, P2 ;  /* 0x000000100d00780c */ /* 0x000fe200017a4270 */
[----:B------:R-:W-:Y:S02]  /*8570*/  IMAD R157, R96, UR17, RZ ;  /* 0x00000011609d7c24 */ /* 0x000fe4000f8e02ff */
[----:B------:R-:W-:Y:S01]  /*8580*/  IMAD R97, R97, UR17, RZ ;  /* 0x0000001161617c24 */ /* 0x000fe2000f8e02ff */
[----:B------:R-:W-:Y:S01]  /*8590*/  @P0 STG.E desc[UR14][R20.64], R93 ;  /* 0x0000005d14000986 */ /* 0x000fe2000c10190e */
[----:B------:R-:W-:Y:S01]  /*85a0*/  IADD3 R22, P0, R9, R18, RZ ;  /* 0x0000001209167210 */ /* 0x000fe20007f1e0ff */
[----:B------:R-:W-:Y:S02]  /*85b0*/  IMAD R99, R99, UR17, RZ ;  /* 0x0000001163637c24 */ /* 0x000fe4000f8e02ff */
[----:B------:R1:W-:Y:S01]  /*85c0*/  @P6 STG.E desc[UR14][R18.64+0x20], R155 ;  /* 0x0000209b12006986 */ /* 0x0003e2000c10190e */
[----:B------:R-:W-:Y:S01]  /*85d0*/  ISETP.GT.AND P6, PT, R13, 0x10, P1 ;  /* 0x000000100d00780c */ /* 0x000fe20000fc4270 */
[----:B------:R-:W-:Y:S01]  /*85e0*/  IMAD.X R23, R153, 0x1, R19, P0 ;  /* 0x0000000199177824 */ /* 0x000fe200000e0613 */
[----:B------:R-:W-:Y:S01]  /*85f0*/  ISETP.GT.AND P0, PT, R13, 0x11, P2 ;  /* 0x000000110d00780c */ /* 0x000fe20001704270 */
[----:B------:R-:W-:Y:S01]  /*8600*/  @P4 STG.E desc[UR14][R20.64+0x20], R95 ;  /* 0x0000205f14004986 */ /* 0x000fe2000c10190e */
[----:B------:R-:W-:Y:S01]  /*8610*/  IADD3 R88, P4, R9, R20, RZ ;  /* 0x0000001409587210 */ /* 0x000fe20007f9e0ff */
[----:B0-----:R-:W-:-:S02]  /*8620*/  IMAD R15, R98, UR17, RZ ;  /* 0x00000011620f7c24 */ /* 0x001fc4000f8e02ff */
[----:B------:R0:W-:Y:S01]  /*8630*/  @P5 STG.E desc[UR14][R22.64], R157 ;  /* 0x0000009d16005986 */ /* 0x0001e2000c10190e */
[----:B------:R-:W-:Y:S01]  /*8640*/  ISETP.GT.AND P5, PT, R13, 0x11, P1 ;  /* 0x000000110d00780c */ /* 0x000fe20000fa4270 */
[----:B------:R-:W-:Y:S01]  /*8650*/  IMAD.X R89, R153, 0x1, R21, P4 ;  /* 0x0000000199597824 */ /* 0x000fe200020e0615 */
[----:B------:R-:W-:Y:S01]  /*8660*/  ISETP.GT.AND P4, PT, R13, 0x18, P2 ;  /* 0x000000180d00780c */ /* 0x000fe20001784270 */
[----:B-1----:R-:W-:Y:S02]  /*8670*/  IMAD R155, R100, UR17, RZ ;  /* 0x00000011649b7c24 */ /* 0x002fe4000f8e02ff */
[----:B------:R-:W-:Y:S02]  /*8680*/  IMAD R101, R101, UR17, RZ ;  /* 0x0000001165657c24 */ /* 0x000fe4000f8e02ff */
[----:B------:R-:W-:Y:S01]  /*8690*/  @P0 STG.E desc[UR14][R88.64], R97 ;  /* 0x0000006158000986 */ /* 0x000fe2000c10190e */
[----:B------:R-:W-:Y:S01]  /*86a0*/  IADD3 R90, P0, R9, R22, RZ ;  /* 0x00000016095a7210 */ /* 0x000fe20007f1e0ff */
[----:B------:R-:W-:-:S02]  /*86b0*/  IMAD R103, R103, UR17, RZ ;  /* 0x0000001167677c24 */ /* 0x000fc4000f8e02ff */
[----:B------:R1:W-:Y:S01]  /*86c0*/  @P6 STG.E desc[UR14][R22.64+0x20], R15 ;  /* 0x0000200f16006986 */ /* 0x0003e2000c10190e */
[----:B------:R-:W-:Y:S01]  /*86d0*/  ISETP.GT.AND P6, PT, R13, 0x18, P1 ;  /* 0x000000180d00780c */ /* 0x000fe20000fc4270 */
[----:B------:R-:W-:Y:S01]  /*86e0*/  IMAD.X R91, R153, 0x1, R23, P0 ;  /* 0x00000001995b7824 */ /* 0x000fe200000e0617 */
[----:B------:R-:W-:Y:S01]  /*86f0*/  ISETP.GT.AND P0, PT, R13, 0x19, P2 ;  /* 0x000000190d00780c */ /* 0x000fe20001704270 */
[----:B------:R-:W-:Y:S01]  /*8700*/  @P5 STG.E desc[UR14][R88.64+0x20], R99 ;  /* 0x0000206358005986 */ /* 0x000fe2000c10190e */
[----:B------:R-:W-:Y:S01]  /*8710*/  IADD3 R92, P5, R9, R88, RZ ;  /* 0x00000058095c7210 */ /* 0x000fe20007fbe0ff */
[----:B0-----:R-:W-:Y:S02]  /*8720*/  IMAD R157, R104, UR17, RZ ;  /* 0x00000011689d7c24 */ /* 0x001fe4000f8e02ff */
[----:B------:R0:W-:Y:S01]  /*8730*/  @P4 STG.E desc[UR14][R90.64], R155 ;  /* 0x0000009b5a004986 */ /* 0x0001e2000c10190e */
[----:B------:R-:W-:Y:S01]  /*8740*/  ISETP.GT.AND P4, PT, R13, 0x19, P1 ;  /* 0x000000190d00780c */ /* 0x000fe20000f84270 */
[----:B------:R-:W-:Y:S01]  /*8750*/  IMAD.X R93, R153, 0x1, R89, P5 ;  /* 0x00000001995d7824 */ /* 0x000fe200028e0659 */
[----:B------:R-:W-:Y:S01]  /*8760*/  ISETP.GT.AND P5, PT, R13, 0x20, P2 ;  /* 0x000000200d00780c */ /* 0x000fe200017a4270 */
[----:B-1----:R-:W-:-:S02]  /*8770*/  IMAD R15, R102, UR17, RZ ;  /* 0x00000011660f7c24 */ /* 0x002fc4000f8e02ff */
[----:B------:R-:W-:Y:S02]  /*8780*/  IMAD R105, R105, UR17, RZ ;  /* 0x0000001169697c24 */ /* 0x000fe4000f8e02ff */
        /* <DEDUP_REMOVED lines=148> */
[----:B------:R-:W-:Y:S01]  /*90d0*/  IADD3 R132, P6, R9, R128, RZ ;  /* 0x0000008009847210 */ /* 0x000fe20007fde0ff */
[----:B------:R-:W-:Y:S01]  /*90e0*/  IMAD.X R131, R153, 0x1, R127, P0 ;  /* 0x0000000199837824 */ /* 0x000fe200000e067f */
[C---:B------:R-:W-:Y:S01]  /*90f0*/  ISETP.GT.AND P0, PT, R13.reuse, 0x69, P2 ;  /* 0x000000690d00780c */ /* 0x040fe20001704270 */
[----:B------:R-:W-:Y:S01]  /*9100*/  @P5 STG.E desc[UR14][R128.64+0x20], R139 ;  /* 0x0000208b80005986 */ /* 0x000fe2000c10190e */
[----:B------:R-:W-:Y:S01]  /*9110*/  ISETP.GT.AND P5, PT, R13, 0x68, P1 ;  /* 0x000000680d00780c */ /* 0x000fe20000fa4270 */
[----:B------:R-:W-:Y:S01]  /*9120*/  IMAD.X R133, R153, 0x1, R129, P6 ;  /* 0x0000000199857824 */ /* 0x000fe200030e0681 */
[C---:B------:R-:W-:Y:S01]  /*9130*/  ISETP.GT.AND P6, PT, R13.reuse, 0x70, P2 ;  /* 0x000000700d00780c */ /* 0x040fe200017c4270 */
[----:B------:R-:W-:Y:S01]  /*9140*/  @P4 STG.E desc[UR14][R130.64], R155 ;  /* 0x0000009b82004986 */ /* 0x000fe2000c10190e */
[----:B------:R-:W-:Y:S01]  /*9150*/  ISETP.GT.AND P4, PT, R13, 0x69, P1 ;  /* 0x000000690d00780c */ /* 0x000fe20000f84270 */
[----:B0-----:R-:W-:-:S02]  /*9160*/  IMAD R157, R144, UR17, RZ ;  /* 0x00000011909d7c24 */ /* 0x001fc4000f8e02ff */
[----:B-1----:R-:W-:Y:S02]  /*9170*/  IMAD R15, R142, UR17, RZ ;  /* 0x000000118e0f7c24 */ /* 0x002fe4000f8e02ff */
        /* <DEDUP_REMOVED lines=8> */
[----:B------:R1:W-:Y:S01]  /*9200*/  @P4 STG.E desc[UR14][R132.64+0x20], R143 ;  /* 0x0000208f84004986 */ /* 0x0003e2000c10190e */
[----:B------:R-:W-:Y:S01]  /*9210*/  IADD3 R136, P4, R9, R132, RZ ;  /* 0x0000008409887210 */ /* 0x000fe20007f9e0ff */
[----:B------:R-:W-:-:S02]  /*9220*/  IMAD R149, R149, UR17, RZ ;  /* 0x0000001195957c24 */ /* 0x000fc4000f8e02ff */
[----:B------:R-:W-:Y:S01]  /*9230*/  @P6 STG.E desc[UR14][R134.64], R157 ;  /* 0x0000009d86006986 */ /* 0x000fe2000c10190e */
[----:B------:R-:W-:Y:S01]  /*9240*/  ISETP.GT.AND P6, PT, R13, 0x71, P1 ;  /* 0x000000710d00780c */ /* 0x000fe20000fc4270 */
[----:B------:R-:W-:Y:S01]  /*9250*/  IMAD.X R137, R153, 0x1, R133, P4 ;  /* 0x0000000199897824 */ /* 0x000fe200020e0685 */
[----:B------:R-:W-:Y:S01]  /*9260*/  IADD3 R138, P4, R9, R136, RZ ;  /* 0x00000088098a7210 */ /* 0x000fe20007f9e0ff */
[----:B0-----:R-:W-:Y:S02]  /*9270*/  IMAD R15, R146, UR17, RZ ;  /* 0x00000011920f7c24 */ /* 0x001fe4000f8e02ff */
        /* <DEDUP_REMOVED lines=9> */
[----:B------:R-:W-:Y:S01]  /*9310*/  ISETP.GT.AND P0, PT, R14, 0x80, PT ;  /* 0x000000800e00780c */ /* 0x000fe20003f04270 */
[----:B------:R-:W-:Y:S01]  /*9320*/  IMAD.X R139, R153, 0x1, R137, P4 ;  /* 0x00000001998b7824 */ /* 0x000fe200020e0689 */
[C---:B------:R-:W-:Y:S01]  /*9330*/  ISETP.GT.AND P6, PT, R13.reuse, 0x78, P1 ;  /* 0x000000780d00780c */ /* 0x040fe20000fc4270 */
[----:B-1----:R-:W-:Y:S01]  /*9340*/  IMAD R143, R150, UR17, RZ ;  /* 0x00000011968f7c24 */ /* 0x002fe2000f8e02ff */
[----:B------:R-:W-:Y:S01]  /*9350*/  ISETP.GT.AND P1, PT, R13, 0x79, P1 ;  /* 0x000000790d00780c */ /* 0x000fe20000f24270 */
[----:B------:R-:W-:Y:S01]  /*9360*/  IMAD R25, R25, UR17, RZ ;  /* 0x0000001119197c24 */ /* 0x000fe2000f8e02ff */
[----:B------:R-:W-:Y:S01]  /*9370*/  ISETP.GT.AND P4, PT, R13, 0x1, P0 ;  /* 0x000000010d00780c */ /* 0x000fe20000784270 */
[----:B0-----:R-:W-:-:S02]  /*9380*/  IMAD R15, R24, UR17, RZ ;  /* 0x00000011180f7c24 */ /* 0x001fc4000f8e02ff */
[----:B------:R0:W-:Y:S01]  /*9390*/  @P5 STG.E desc[UR14][R140.64], R9 ;  /* 0x000000098c005986 */ /* 0x0001e2000c10190e */
[----:B------:R-:W-:Y:S01]  /*93a0*/  ISETP.GT.AND P5, PT, R13, RZ, P0 ;  /* 0x000000ff0d00720c */ /* 0x000fe200007a4270 */
[----:B------:R-:W-:Y:S02]  /*93b0*/  IMAD R27, R27, UR17, RZ ;  /* 0x000000111b1b7c24 */ /* 0x000fe4000f8e02ff */
[----:B------:R-:W-:Y:S01]  /*93c0*/  @P2 STG.E desc[UR14][R138.64], R149 ;  /* 0x000000958a002986 */ /* 0x000fe2000c10190e */
[----:B------:R-:W-:Y:S01]  /*93d0*/  ISETP.GT.AND P2, PT, R14, 0x88, PT ;  /* 0x000000880e00780c */ /* 0x000fe20003f44270 */
[----:B------:R-:W-:Y:S02]  /*93e0*/  IMAD R29, R29, UR17, RZ ;  /* 0x000000111d1d7c24 */ /* 0x000fe4000f8e02ff */
[----:B------:R1:W-:Y:S01]  /*93f0*/  @P6 STG.E desc[UR14][R140.64+0x20], R143 ;  /* 0x0000208f8c006986 */ /* 0x0003e2000c10190e */
[----:B------:R-:W-:Y:S01]  /*9400*/  ISETP.GT.AND P6, PT, R13, RZ, P2 ;  /* 0x000000ff0d00720c */ /* 0x000fe200017c4270 */
[----:B------:R-:W-:-:S02]  /*9410*/  IMAD R31, R31, UR17, RZ ;  /* 0x000000111f1f7c24 */ /* 0x000fc4000f8e02ff */
[----:B------:R-:W-:Y:S01]  /*9420*/  @P1 STG.E desc[UR14][R138.64+0x20], R151 ;  /* 0x000020978a001986 */ /* 0x000fe2000c10190e */
[C---:B------:R-:W-:Y:S01]  /*9430*/  ISETP.GT.AND P1, PT, R13.reuse, 0x1, P2 ;  /* 0x000000010d00780c */ /* 0x040fe20001724270 */
[----:B0-----:R-:W-:Y:S02]  /*9440*/  IMAD R9, R26, UR17, RZ ;  /* 0x000000111a097c24 */ /* 0x001fe4000f8e02ff */
[----:B------:R0:W-:Y:S01]  /*9450*/  @P5 STG.E desc[UR14][R10.64+0x200], R15 ;  /* 0x0002000f0a005986 */ /* 0x0001e2000c10190e */
[----:B------:R-:W-:Y:S01]  /*9460*/  ISETP.GT.AND P5, PT, R13, 0x8, P0 ;  /* 0x000000080d00780c */ /* 0x000fe200007a4270 */
[----:B------:R-:W-:Y:S02]  /*9470*/  IMAD R33, R33, UR17, RZ ;  /* 0x0000001121217c24 */ /* 0x000fe4000f8e02ff */
[----:B------:R-:W-:Y:S01]  /*9480*/  @P4 STG.E desc[UR14][R16.64+0x200], R25 ;  /* 0x0002001910004986 */ /* 0x000fe2000c10190e */
[----:B------:R-:W-:Y:S01]  /*9490*/  ISETP.GT.AND P4, PT, R13, 0x9, P0 ;  /* 0x000000090d00780c */ /* 0x000fe20000784270 */
[----:B-1----:R-:W-:-:S02]  /*94a0*/  IMAD R143, R28, UR17, RZ ;  /* 0x000000111c8f7c24 */ /* 0x002fc4000f8e02ff */
[----:B------:R1:W-:Y:S01]  /*94b0*/  @P6 STG.E desc[UR14][R10.64+0x220], R9 ;  /* 0x000220090a006986 */ /* 0x0003e2000c10190e */
[----:B------:R-:W-:Y:S01]  /*94c0*/  ISETP.GT.AND P6, PT, R13, 0x8, P2 ;  /* 0x000000080d00780c */ /* 0x000fe200017c4270 */
[----:B------:R-:W-:Y:S02]  /*94d0*/  IMAD R35, R35, UR17, RZ ;  /* 0x0000001123237c24 */ /* 0x000fe4000f8e02ff */
[----:B------:R-:W-:Y:S01]  /*94e0*/  @P1 STG.E desc[UR14][R16.64+0x220], R27 ;  /* 0x0002201b10001986 */ /* 0x000fe2000c10190e */
[C---:B------:R-:W-:Y:S01]  /*94f0*/  ISETP.GT.AND P1, PT, R13.reuse, 0x9, P2 ;  /* 0x000000090d00780c */ /* 0x040fe20001724270 */
[----:B0-----:R-:W-:Y:S02]  /*9500*/  IMAD R15, R30, UR17, RZ ;  /* 0x000000111e0f7c24 */ /* 0x001fe4000f8e02ff */
[----:B------:R-:W-:Y:S01]  /*9510*/  @P5 STG.E desc[UR14][R18.64+0x200], R143 ;  /* 0x0002008f12005986 */ /* 0x000fe2000c10190e */
[----:B------:R-:W-:Y:S01]  /*9520*/  ISETP.GT.AND P5, PT, R13, 0x10, P0 ;  /* 0x000000100d00780c */ /* 0x000fe200007a4270 */
[----:B------:R-:W-:-:S02]  /*9530*/  IMAD R37, R37, UR17, RZ ;  /* 0x0000001125257c24 */ /* 0x000fc4000f8e02ff */
[----:B------:R-:W-:Y:S01]  /*9540*/  @P4 STG.E desc[UR14][R20.64+0x200], R29 ;  /* 0x0002001d14004986 */ /* 0x000fe2000c10190e */
[C---:B------:R-:W-:Y:S01]  /*9550*/  ISETP.GT.AND P4, PT, R13.reuse, 0x11, P0 ;  /* 0x000000110d00780c */ /* 0x040fe20000784270 */
[----:B-1----:R-:W-:Y:S02]  /*9560*/  IMAD R9, R32, UR17, RZ ;  /* 0x0000001120097c24 */ /* 0x002fe4000f8e02ff */
[----:B------:R0:W-:Y:S01]  /*9570*/  @P6 STG.E desc[UR14][R18.64+0x220], R15 ;  /* 0x0002200f12006986 */ /* 0x0001e2000c10190e */
[C---:B------:R-:W-:Y:S01]  /*9580*/  ISETP.GT.AND P6, PT, R13.reuse, 0x10, P2 ;  /* 0x000000100d00780c */ /* 0x040fe200017c4270 */
[----:B------:R-:W-:Y:S02]  /*9590*/  IMAD R11, R34, UR17, RZ ;  /* 0x00000011220b7c24 */ /* 0x000fe4000f8e02ff */
[----:B------:R-:W-:Y:S01]  /*95a0*/  @P1 STG.E desc[UR14][R20.64+0x220], R31 ;  /* 0x0002201f14001986 */ /* 0x000fe2000c10190e */
[----:B------:R-:W-:Y:S01]  /*95b0*/  ISETP.GT.AND P1, PT, R13, 0x11, P2 ;  /* 0x000000110d00780c */ /* 0x000fe20001724270 */
[----:B------:R-:W-:-:S02]  /*95c0*/  IMAD R39, R39, UR17, RZ ;  /* 0x0000001127277c24 */ /* 0x000fc4000f8e02ff */
[----:B------:R1:W-:Y:S01]  /*95d0*/  @P5 STG.E desc[UR14][R22.64+0x200], R9 ;  /* 0x0002000916005986 */ /* 0x0003e2000c10190e */
[----:B------:R-:W-:Y:S01]  /*95e0*/  ISETP.GT.AND P5, PT, R13, 0x18, P0 ;  /* 0x000000180d00780c */ /* 0x000fe200007a4270 */
[----:B------:R-:W-:Y:S02]  /*95f0*/  IMAD R41, R41, UR17, RZ ;  /* 0x0000001129297c24 */ /* 0x000fe4000f8e02ff */
[----:B------:R-:W-:Y:S01]  /*9600*/  @P4 STG.E desc[UR14][R88.64+0x200], R33 ;  /* 0x0002002158004986 */ /* 0x000fe2000c10190e */
[C---:B------:R-:W-:Y:S01]  /*9610*/  ISETP.GT.AND P4, PT, R13.reuse, 0x19, P0 ;  /* 0x000000190d00780c */ /* 0x040fe20000784270 */
[----:B0-----:R-:W-:Y:S02]  /*9620*/  IMAD R15, R36, UR17, RZ ;  /* 0x00000011240f7c24 */ /* 0x001fe4000f8e02ff */
[----:B------:R0:W-:Y:S01]  /*9630*/  @P6 STG.E desc[UR14][R22.64+0x220], R11 ;  /* 0x0002200b16006986 */ /* 0x0001e2000c10190e */
[----:B------:R-:W-:Y:S01]  /*9640*/  ISETP.GT.AND P6, PT, R13, 0x18, P2 ;  /* 0x000000180d00780c */ /* 0x000fe200017c4270 */
[----:B------:R-:W-:-:S02]  /*9650*/  IMAD R43, R43, UR17, RZ ;  /* 0x000000112b2b7c24 */ /* 0x000fc4000f8e02ff */
[----:B------:R-:W-:Y:S01]  /*9660*/  @P1 STG.E desc[UR14][R88.64+0x220], R35 ;  /* 0x0002202358001986 */ /* 0x000fe2000c10190e */
[C---:B------:R-:W-:Y:S01]  /*9670*/  ISETP.GT.AND P1, PT, R13.reuse, 0x19, P2 ;  /* 0x000000190d00780c */ /* 0x040fe20001724270 */
[----:B-1----:R-:W-:Y:S02]  /*9680*/  IMAD R9, R38, UR17, RZ ;  /* 0x0000001126097c24 */ /* 0x002fe4000f8e02ff */
[----:B------:R1:W-:Y:S01]  /*9690*/  @P5 STG.E desc[UR14][R90.64+0x200], R15 ;  /* 0x0002000f5a005986 */ /* 0x0003e2000c10190e */
[----:B------:R-:W-:Y:S01]  /*96a0*/  ISETP.GT.AND P5, PT, R13, 0x20, P0 ;  /* 0x000000200d00780c */ /* 0x000fe200007a4270 */
[----:B------:R-:W-:Y:S02]  /*96b0*/  IMAD R45, R45, UR17, RZ ;  /* 0x000000112d2d7c24 */ /* 0x000fe4000f8e02ff */
[----:B------:R-:W-:Y:S01]  /*96c0*/  @P4 STG.E desc[UR14][R92.64+0x200], R37 ;  /* 0x000200255c004986 */ /* 0x000fe2000c10190e */
[----:B------:R-:W-:Y:S01]  /*96d0*/  ISETP.GT.AND P4, PT, R13, 0x21, P0 ;  /* 0x000000210d00780c */ /* 0x000fe20000784270 */
[----:B0-----:R-:W-:-:S02]  /*96e0*/  IMAD R11, R40, UR17, RZ ;  /* 0x00000011280b7c24 */ /* 0x001fc4000f8e02ff */
[----:B------:R0:W-:Y:S01]  /*96f0*/  @P6 STG.E desc[UR14][R90.64+0x220], R9 ;  /* 0x000220095a006986 */ /* 0x0001e2000c10190e */
[----:B------:R-:W-:Y:S01]  /*9700*/  ISETP.GT.AND P6, PT, R13, 0x20, P2 ;  /* 0x000000200d00780c */ /* 0x000fe200017c4270 */
[----:B------:R-:W-:Y:S02]  /*9710*/  IMAD R47, R47, UR17, RZ ;  /* 0x000000112f2f7c24 */ /* 0x000fe4000f8e02ff */
[----:B------:R-:W-:Y:S01]  /*9720*/  @P1 STG.E desc[UR14][R92.64+0x220], R39 ;  /* 0x000220275c001986 */ /* 0x000fe2000c10190e */
[C---:B------:R-:W-:Y:S01]  /*9730*/  ISETP.GT.AND P1, PT, R13.reuse, 0x21, P2 ;  /* 0x000000210d00780c */ /* 0x040fe20001724270 */
[----:B-1----:R-:W-:Y:S02]  /*9740*/  IMAD R15, R42, UR17, RZ ;  /* 0x000000112a0f7c24 */ /* 0x002fe4000f8e02ff */
[----:B------:R1:W-:Y:S01]  /*9750*/  @P5 STG.E desc[UR14][R94.64+0x200], R11 ;  /* 0x0002000b5e005986 */ /* 0x0003e2000c10190e */
[----:B------:R-:W-:Y:S01]  /*9760*/  ISETP.GT.AND P5, PT, R13, 0x28, P0 ;  /* 0x000000280d00780c */ /* 0x000fe200007a4270 */
        /* <DEDUP_REMOVED lines=100> */
[----:B------:R-:W-:Y:S02]  /*9db0*/  IMAD R83, R83, UR17, RZ ;  /* 0x0000001153537c24 */ /* 0x000fe4000f8e02ff */
[----:B------:R0:W-:Y:S01]  /*9dc0*/  @P1 STG.E desc[UR14][R126.64+0x220], R9 ;  /* 0x000220097e001986 */ /* 0x0001e2000c10190e */
[C---:B------:R-:W-:Y:S01]  /*9dd0*/  ISETP.GT.AND P1, PT, R13.reuse, 0x68, P2 ;  /* 0x000000680d00780c */ /* 0x040fe20001724270 */
[----:B-1----:R-:W-:Y:S02]  /*9de0*/  IMAD R15, R78, UR17, RZ ;  /* 0x000000114e0f7c24 */ /* 0x002fe4000f8e02ff */
[----:B------:R-:W-:Y:S01]  /*9df0*/  @P6 STG.E desc[UR14][R128.64+0x220], R75 ;  /* 0x0002204b80006986 */ /* 0x000fe2000c10190e */
[----:B------:R-:W-:Y:S01]  /*9e00*/  ISETP.GT.AND P6, PT, R13, 0x69, P2 ;  /* 0x000000690d00780c */ /* 0x000fe200017c4270 */
[----:B------:R-:W-:Y:S02]  /*9e10*/  IMAD R85, R85, UR17, RZ ;  /* 0x0000001155557c24 */ /* 0x000fe4000f8e02ff */
[----:B------:R1:W-:Y:S01]  /*9e20*/  @P5 STG.E desc[UR14][R130.64+0x200], R11 ;  /* 0x0002000b82005986 */ /* 0x0003e2000c10190e */
[----:B------:R-:W-:Y:S01]  /*9e30*/  ISETP.GT.AND P5, PT, R13, 0x70, P0 ;  /* 0x000000700d00780c */ /* 0x000fe200007a4270 */
[----:B------:R-:W-:-:S02]  /*9e40*/  IMAD R87, R87, UR17, RZ ;  /* 0x0000001157577c24 */ /* 0x000fc4000f8e02ff */
[----:B------:R-:W-:Y:S01]  /*9e50*/  @P4 STG.E desc[UR14][R132.64+0x200], R77 ;  /* 0x0002004d84004986 */ /* 0x000fe2000c10190e */
[C---:B------:R-:W-:Y:S01]  /*9e60*/  ISETP.GT.AND P4, PT, R13.reuse, 0x71, P0 ;  /* 0x000000710d00780c */ /* 0x040fe20000784270 */
[----:B0-----:R-:W-:Y:S02]  /*9e70*/  IMAD R9, R80, UR17, RZ ;  /* 0x0000001150097c24 */ /* 0x001fe4000f8e02ff */
[----:B------:R-:W-:Y:S01]  /*9e80*/  @P1 STG.E desc[UR14][R130.64+0x220], R15 ;  /* 0x0002200f82001986 */ /* 0x000fe2000c10190e */
[----:B------:R-:W-:-:S03]  /*9e90*/  ISETP.GT.AND P1, PT, R13, 0x70, P2 ;  /* 0x000000700d00780c */ /* 0x000fc60001724270 */
[----:B------:R-:W-:Y:S01]  /*9ea0*/  @P6 STG.E desc[UR14][R132.64+0x220], R79 ;  /* 0x0002204f84006986 */ /* 0x000fe2000c10190e */
[C---:B------:R-:W-:Y:S01]  /*9eb0*/  ISETP.GT.AND P6, PT, R13.reuse, 0x78, P2 ;  /* 0x000000780d00780c */ /* 0x040fe200017c4270 */
[----:B-1----:R-:W-:Y:S02]  /*9ec0*/  IMAD R11, R82, UR17, RZ ;  /* 0x00000011520b7c24 */ /* 0x002fe4000f8e02ff */
[----:B------:R0:W-:Y:S01]  /*9ed0*/  @P5 STG.E desc[UR14][R134.64+0x200], R9 ;  /* 0x0002000986005986 */ /* 0x0001e2000c10190e */
[C---:B------:R-:W-:Y:S02]  /*9ee0*/  ISETP.GT.AND P5, PT, R13.reuse, 0x71, P2 ;  /* 0x000000710d00780c */ /* 0x040fe400017a4270 */
[C---:B------:R-:W-:Y:S01]  /*9ef0*/  ISETP.GT.AND P2, PT, R13.reuse, 0x79, P2 ;  /* 0x000000790d00780c */ /* 0x040fe20001744270 */
[----:B------:R1:W-:Y:S01]  /*9f00*/  @P4 STG.E desc[UR14][R136.64+0x200], R81 ;  /* 0x0002005188004986 */ /* 0x0003e2000c10190e */
[C---:B------:R-:W-:Y:S02]  /*9f10*/  ISETP.GT.AND P4, PT, R13.reuse, 0x78, P0 ;  /* 0x000000780d00780c */ /* 0x040fe40000784270 */
[----:B------:R-:W-:Y:S01]  /*9f20*/  ISETP.GT.AND P0, PT, R13, 0x79, P0 ;  /* 0x000000790d00780c */ /* 0x000fe20000704270 */
[----:B------:R-:W-:Y:S01]  /*9f30*/  IMAD R13, R84, UR17, RZ ;  /* 0x00000011540d7c24 */ /* 0x000fe2000f8e02ff */
[----:B------:R1:W-:Y:S01]  /*9f40*/  @P1 STG.E desc[UR14][R134.64+0x220], R11 ;  /* 0x0002200b86001986 */ /* 0x0003e2000c10190e */
[----:B0-----:R-:W-:-:S04]  /*9f50*/  IMAD R9, R86, UR17, RZ ;  /* 0x0000001156097c24 */ /* 0x001fc8000f8e02ff */
[----:B------:R1:W-:Y:S04]  /*9f60*/  @P5 STG.E desc[UR14][R136.64+0x220], R83 ;  /* 0x0002205388005986 */ /* 0x0003e8000c10190e */
[----:B------:R1:W-:Y:S04]  /*9f70*/  @P4 STG.E desc[UR14][R140.64+0x200], R13 ;  /* 0x0002000d8c004986 */ /* 0x0003e8000c10190e */
[----:B------:R1:W-:Y:S04]  /*9f80*/  @P0 STG.E desc[UR14][R138.64+0x200], R85 ;  /* 0x000200558a000986 */ /* 0x0003e8000c10190e */
[----:B------:R1:W-:Y:S04]  /*9f90*/  @P6 STG.E desc[UR14][R140.64+0x220], R9 ;  /* 0x000220098c006986 */ /* 0x0003e8000c10190e */
[----:B------:R1:W-:Y:S02]  /*9fa0*/  @P2 STG.E desc[UR14][R138.64+0x220], R87 ;  /* 0x000220578a002986 */ /* 0x0003e4000c10190e */
.L_x_252:
[----:B------:R-:W-:Y:S05]  /*9fb0*/  BSYNC B0 ;  /* 0x0000000000007941 */ /* 0x000fea0003800000 */
.L_x_26:
[----:B------:R-:W-:Y:S01]  /*9fc0*/  ULDC UR8, c[0x0][0xc] ;  /* 0x0000030000087ab9 */ /* 0x000fe20000000800 */
[----:B------:R-:W-:Y:S01]  /*9fd0*/  ULDC UR9, c[0x0][0x10] ;  /* 0x0000040000097ab9 */ /* 0x000fe20000000800 */
[----:B-12---:R-:W1:Y:S01]  /*9fe0*/  LDC R9, c[0x0][0x14] ;  /* 0x00000500ff097b82 */ /* 0x006e620000000800 */
[----:B------:R-:W-:Y:S01]  /*9ff0*/  UIMAD.WIDE.U32 UR8, UR8, UR9, URZ ;  /* 0x00000009080872a5 */ /* 0x000fe2000f8e003f */
[----:B0-----:R-:W-:Y:S01]  /*a000*/  PRMT R10, RZ, 0x7610, R10 ;  /* 0x00007610ff0a7816 */ /* 0x001fe2000000000a */
[----:B------:R-:W-:-:S04]  /*a010*/  IMAD.MOV.U32 R4, RZ, RZ, -0x1 ;  /* 0xffffffffff047424 */ /* 0x000fc800078e00ff */
[----:B-1----:R-:W-:-:S04]  /*a020*/  IMAD.WIDE.U32 R2, R9, UR8, R2 ;  /* 0x0000000809027c25 */ /* 0x002fc8000f8e0002 */
[----:B------:R-:W-:Y:S01]  /*a030*/  IMAD R9, R9, UR9, RZ ;  /* 0x0000000909097c24 */ /* 0x000fe2000f8e02ff */
[----:B------:R-:W-:Y:S02]  /*a040*/  ULDC.64 UR8, c[0x0][0x750] ;  /* 0x0001d40000087ab9 */ /* 0x000fe40000000a00 */
[----:B------:R-:W-:Y:S01]  /*a050*/  ISETP.GE.U32.AND P0, PT, R2, UR8, PT ;  /* 0x0000000802007c0c */ /* 0x000fe2000bf06070 */
[----:B------:R-:W-:Y:S02]  /*a060*/  IMAD.IADD R3, R3, 0x1, R9 ;  /* 0x0000000103037824 */ /* 0x000fe400078e0209 */
[----:B------:R-:W-:-:S03]  /*a070*/  IMAD.MOV.U32 R9, RZ, RZ, -0x1 ;  /* 0xffffffffff097424 */ /* 0x000fc600078e00ff */
[----:B------:R-:W-:-:S13]  /*a080*/  ISETP.GE.U32.AND.EX P0, PT, R3, UR9, PT, P0 ;  /* 0x0000000903007c0c */ /* 0x000fda000bf06100 */
[----:B------:R-:W-:Y:S05]  /*a090*/  @P0 BRA `(.L_x_253) ;  /* 0x0000000400600947 */ /* 0x000fea0003800000 */
[----:B------:R-:W0:Y:S01]  /*a0a0*/  S2R R18, SR_CTAID.X ;  /* 0x0000000000127919 */ /* 0x000e220000002500 */
[----:B------:R-:W1:Y:S01]  /*a0b0*/  LDC.64 R16, c[0x0][0x728] ;  /* 0x0001ca00ff107b82 */ /* 0x000e620000000a00 */
[----:B------:R-:W-:Y:S01]  /*a0c0*/  ULDC UR8, c[0x0][0x150] ;  /* 0x0000540000087ab9 */ /* 0x000fe20000000800 */
[----:B------:R-:W-:Y:S01]  /*a0d0*/  IMAD.MOV.U32 R14, RZ, RZ, R2 ;  /* 0x000000ffff0e7224 */ /* 0x000fe200078e0002 */
[----:B------:R-:W2:Y:S01]  /*a0e0*/  S2R R24, SR_CTAID.Y ;  /* 0x0000000000187919 */ /* 0x000ea20000002600 */
[----:B------:R-:W-:-:S04]  /*a0f0*/  IMAD.MOV.U32 R15, RZ, RZ, R3 ;  /* 0x000000ffff0f7224 */ /* 0x000fc800078e0003 */
[----:B------:R-:W2:Y:S08]  /*a100*/  LDC R23, c[0x0][0x144] ;  /* 0x00005100ff177b82 */ /* 0x000eb00000000800 */
[----:B------:R-:W2:Y:S08]  /*a110*/  LDC R4, c[0x0][0x730] ;  /* 0x0001cc00ff047b82 */ /* 0x000eb00000000800 */
[----:B------:R-:W2:Y:S01]  /*a120*/  LDC.64 R20, c[0x0][0x720] ;  /* 0x0001c800ff147b82 */ /* 0x000ea20000000a00 */
[----:B-1----:R-:W-:-:S04]  /*a130*/  ISETP.NE.U32.AND P0, PT, R16, RZ, PT ;  /* 0x000000ff1000720c */ /* 0x002fc80003f05070 */
[----:B------:R-:W-:Y:S02]  /*a140*/  ISETP.NE.AND.EX P0, PT, R17, RZ, PT, P0 ;  /* 0x000000ff1100720c */ /* 0x000fe40003f05300 */
[----:B0-----:R-:W-:-:S05]  /*a150*/  I2FP.F32.U32 R9, R18 ;  /* 0x0000001200097245 */ /* 0x001fca0000201000 */
[----:B------:R-:W-:-:S04]  /*a160*/  FMUL R9, R9, UR8 ;  /* 0x0000000809097c20 */ /* 0x000fc80008400000 */
[----:B------:R0:W1:Y:S02]  /*a170*/  F2I.U32.TRUNC.NTZ R22, R9 ;  /* 0x0000000900167305 */ /* 0x000064000020f000 */
[----:B------:R-:W-:Y:S05]  /*a180*/  @!P0 BRA `(.L_x_254) ;  /* 0x0000000000288947 */ /* 0x000fea0003800000 */
[----:B0-----:R-:W0:Y:S02]  /*a190*/  LDC R9, c[0x0][0x734] ;  /* 0x0001cd00ff097b82 */ /* 0x001e240000000800 */
        /* <DEDUP_REMOVED lines=9> */
.L_x_254:
[----:B------:R-:W5:Y:S01]  /*a230*/  LDC.64 R28, c[0x0][0x740] ;  /* 0x0001d000ff1c7b82 */ /* 0x000f620000000a00 */
[-CC-:B--2---:R-:W-:Y:S01]  /*a240*/  SHF.R.U64 R19, R14, R4.reuse, R15.reuse ;  /* 0x000000040e137219 */ /* 0x184fe2000000120f */
[----:B-1----:R-:W-:Y:S01]  /*a250*/  IMAD.MOV R22, RZ, RZ, -R22 ;  /* 0x000000ffff167224 */ /* 0x002fe200078e0a16 */
[----:B------:R-:W-:Y:S01]  /*a260*/  SHF.R.U32.HI R4, RZ, R4, R15 ;  /* 0x00000004ff047219 */ /* 0x000fe2000001160f */
[----:B------:R-:W-:Y:S01]  /*a270*/  ULDC UR8, c[0x0][0x154] ;  /* 0x0000550000087ab9 */ /* 0x000fe20000000800 */
[----:B0-----:R-:W-:Y:S01]  /*a280*/  IADD3 R9, P0, RZ, -R19, RZ ;  /* 0x80000013ff097210 */ /* 0x001fe20007f1e0ff */
[----:B------:R-:W-:Y:S02]  /*a290*/  IMAD R25, R23, R22, R18 ;  /* 0x0000001617197224 */ /* 0x000fe400078e0212 */
[----:B------:R-:W0:Y:S01]  /*a2a0*/  LDC R12, c[0x0][0x718] ;  /* 0x0001c600ff0c7b82 */ /* 0x000e220000000800 */
[----:B------:R-:W-:Y:S02]  /*a2b0*/  IMAD.MOV.U32 R13, RZ, RZ, 0x1 ;  /* 0x00000001ff0d7424 */ /* 0x000fe400078e00ff */
[----:B------:R-:W-:-:S04]  /*a2c0*/  IMAD.X R11, RZ, RZ, ~R4, P0 ;  /* 0x000000ffff0b7224 */ /* 0x000fc800000e0e04 */
[-C--:B------:R-:W-:Y:S01]  /*a2d0*/  IMAD R4, R11, R20.reuse, RZ ;  /* 0x000000140b047224 */ /* 0x080fe200078e02ff */
[----:B------:R-:W1:Y:S01]  /*a2e0*/  LDC R14, c[0x0][0x708] ;  /* 0x0001c200ff0e7b82 */ /* 0x000e620000000800 */
[----:B------:R-:W-:-:S04]  /*a2f0*/  IMAD.WIDE.U32 R10, R9, R20, R2 ;  /* 0x00000014090a7225 */ /* 0x000fc800078e0002 */
[----:B------:R-:W-:Y:S01]  /*a300*/  IMAD R9, R9, R21, R4 ;  /* 0x0000001509097224 */ /* 0x000fe200078e0204 */
[----:B------:R-:W-:Y:S02]  /*a310*/  I2FP.F32.U32 R4, R24 ;  /* 0x0000001800047245 */ /* 0x000fe40000201000 */
[----:B------:R-:W2:Y:S01]  /*a320*/  LDC R26, c[0x0][0x758] ;  /* 0x0001d600ff1a7b82 */ /* 0x000ea20000000800 */
[----:B------:R-:W-:Y:S01]  /*a330*/  IMAD.IADD R9, R11, 0x1, R9 ;  /* 0x000000010b097824 */ /* 0x000fe200078e0209 */
[----:B-----5:R-:W-:Y:S01]  /*a340*/  ISETP.NE.U32.AND P0, PT, R28, RZ, PT ;  /* 0x000000ff1c00720c */ /* 0x020fe20003f05070 */
[----:B------:R-:W-:Y:S01]  /*a350*/  FMUL R4, R4, UR8 ;  /* 0x0000000804047c20 */ /* 0x000fe20008400000 */
[----:B------:R-:W-:Y:S02]  /*a360*/  IMAD.MOV.U32 R11, RZ, RZ, -0x1 ;  /* 0xffffffffff0b7424 */ /* 0x000fe400078e00ff */
[----:B------:R-:W-:Y:S01]  /*a370*/  ISETP.NE.AND.EX P0, PT, R29, RZ, PT, P0 ;  /* 0x000000ff1d00720c */ /* 0x000fe20003f05300 */
[----:B------:R1:W2:Y:S01]  /*a380*/  F2I.U32.TRUNC.NTZ R21, R4 ;  /* 0x0000000400157305 */ /* 0x0002a2000020f000 */
[----:B------:R-:W3:Y:S01]  /*a390*/  LDC R23, c[0x0][0x148] ;  /* 0x00005200ff177b82 */ /* 0x000ee20000000800 */
[----:B0-----:R-:W-:-:S02]  /*a3a0*/  SHF.R.U64 R18, R10, R12, R9 ;  /* 0x0000000c0a127219 */ /* 0x001fc40000001209 */
[----:B------:R-:W-:-:S05]  /*a3b0*/  SHF.R.U32.HI R9, RZ, R12, R9 ;  /* 0x0000000cff097219 */ /* 0x000fca0000011609 */
[----:B------:R-:W0:Y:S01]  /*a3c0*/  LDC R22, c[0x0][0x700] ;  /* 0x0001c000ff167b82 */ /* 0x000e220000000800 */
[-CC-:B-1----:R-:W-:Y:S02]  /*a3d0*/  SHF.R.U64 R16, R18, R14.reuse, R9.reuse ;  /* 0x0000000e12107219 */ /* 0x182fe40000001209 */
[----:B------:R-:W-:-:S05]  /*a3e0*/  SHF.R.U32.HI R9, RZ, R14, R9 ;  /* 0x0000000eff097219 */ /* 0x000fca0000011609 */
[----:B------:R-:W1:Y:S01]  /*a3f0*/  LDC R30, c[0x0][0x748] ;  /* 0x0001d200ff1e7b82 */ /* 0x000e620000000800 */
[-C--:B--2---:R-:W-:Y:S02]  /*a400*/  SHF.L.U32 R10, R11, R26.reuse, RZ ;  /* 0x0000001a0b0a7219 */ /* 0x084fe400000006ff */
[-CC-:B------:R-:W-:Y:S02]  /*a410*/  SHF.R.U64 R20, R16, R26.reuse, R9.reuse ;  /* 0x0000001a10147219 */ /* 0x180fe40000001209 */
[----:B------:R-:W-:Y:S02]  /*a420*/  SHF.R.U32.HI R11, RZ, R26, R9 ;  /* 0x0000001aff0b7219 */ /* 0x000fe40000011609 */
[----:B------:R-:W-:Y:S01]  /*a430*/  LOP3.LUT R27, RZ, R10, RZ, 0x33, !PT ;  /* 0x0000000aff1b7212 */ /* 0x000fe200078e33ff */
[----:B------:R-:W2:Y:S01]  /*a440*/  LDC R31, c[0x0][0x738] ;  /* 0x0001ce00ff1f7b82 */ /* 0x000ea20000000800 */
[----:B------:R-:W-:Y:S01]  /*a450*/  SHF.L.U32 R26, R13, R26, RZ ;  /* 0x0000001a0d1a7219 */ /* 0x000fe200000006ff */
[----:B------:R-:W-:-:S06]  /*a460*/  IMAD.MOV.U32 R10, RZ, RZ, R20 ;  /* 0x000000ffff0a7224 */ /* 0x000fcc00078e0014 */
[----:B------:R-:W0:Y:S01]  /*a470*/  LDC R32, c[0x0][0x710] ;  /* 0x0001c400ff207b82 */ /* 0x000e220000000800 */
[----:B------:R-:W-:Y:S05]  /*a480*/  @!P0 BRA `(.L_x_255) ;  /* 0x0000000000288947 */ /* 0x000fea0003800000 */
[----:B------:R-:W5:Y:S02]  /*a490*/  LDC R9, c[0x0][0x74c] ;  /* 0x0001d300ff097b82 */ /* 0x000f640000000800 */
[----:B-----5:R-:W-:-:S05]  /*a4a0*/  IADD3 R9, P0, R20, R9, RZ ;  /* 0x0000000914097210 */ /* 0x020fca0007f1e0ff */
        /* <DEDUP_REMOVED lines=8> */
.L_x_255:
[----:B-1----:R-:W-:Y:S01]  /*a530*/  SHF.R.U64 R4, R10, R30, R11 ;  /* 0x0000001e0a047219 */ /* 0x002fe2000000120b */
[----:B0-----:R-:W-:Y:S01]  /*a540*/  VIADD R13, R22, 0xffffffff ;  /* 0xffffffff160d7836 */ /* 0x001fe20000000000 */
[----:B------:R-:W-:Y:S01]  /*a550*/  LOP3.LUT R11, R16, R27, RZ, 0xc0, !PT ;  /* 0x0000001b100b7212 */ /* 0x000fe200078ec0ff */
[----:B------:R-:W-:Y:S02]  /*a560*/  IMAD.MOV R21, RZ, RZ, -R21 ;  /* 0x000000ffff157224 */ /* 0x000fe400078e0a15 */
[----:B------:R-:W-:Y:S02]  /*a570*/  IMAD.MOV R9, RZ, RZ, -R4 ;  /* 0x000000ffff097224 */ /* 0x000fe400078e0a04 */
[----:B------:R-:W-:Y:S01]  /*a580*/  IMAD R12, R26, R4, R11 ;  /* 0x000000041a0c7224 */ /* 0x000fe200078e020b */
[----:B------:R-:W-:Y:S01]  /*a590*/  LOP3.LUT R11, R18, R13, RZ, 0xc0, !PT ;  /* 0x0000000d120b7212 */ /* 0x000fe200078ec0ff */
[----:B---3--:R-:W-:Y:S02]  /*a5a0*/  @P3 IMAD R25, R23, R21, R24 ;  /* 0x0000001517193224 */ /* 0x008fe400078e0218 */
[----:B--2---:R-:W-:-:S02]  /*a5b0*/  IMAD R4, R9, R31, R20 ;  /* 0x0000001f09047224 */ /* 0x004fc400078e0214 */
[----:B------:R-:W-:Y:S02]  /*a5c0*/  IMAD R12, R12, R32, R25 ;  /* 0x000000200c0c7224 */ /* 0x000fe400078e0219 */
[----:B------:R-:W-:Y:S02]  /*a5d0*/  IMAD R11, R4, R22, R11 ;  /* 0x00000016040b7224 */ /* 0x000fe400078e020b */
[----:B------:R-:W-:Y:S02]  /*a5e0*/  IMAD.MOV.U32 R10, RZ, RZ, 0x1 ;  /* 0x00000001ff0a7424 */ /* 0x000fe400078e00ff */
[----:B------:R-:W-:Y:S01]  /*a5f0*/  IMAD.MOV.U32 R4, RZ, RZ, R19 ;  /* 0x000000ffff047224 */ /* 0x000fe200078e0013 */
[----:B------:R-:W-:Y:S02]  /*a600*/  SEL R9, R11, R12, !P3 ;  /* 0x0000000c0b097207 */ /* 0x000fe40005800000 */
[----:B------:R-:W-:-:S07]  /*a610*/  SEL R12, R12, R11, !P3 ;  /* 0x0000000b0c0c7207 */ /* 0x000fce0005800000 */
.L_x_253:
[----:B------:R-:W-:-:S13]  /*a620*/  LOP3.LUT P0, RZ, R10, 0xff, RZ, 0xc0, !PT ;  /* 0x000000ff0aff7812 */ /* 0x000fda000780c0ff */
[----:B------:R-:W-:Y:S05]  /*a630*/  @P0 BRA `(.L_x_256) ;  /* 0xffffff6c00540947 */ /* 0x000fea000383ffff */
[----:B------:R-:W-:Y:S05]  /*a640*/  EXIT ;  /* 0x000000000000794d */ /* 0x000fea0003800000 */
.L_x_8:
[----:B0-----:R-:W-:Y:S01]  /*a650*/  ULDC.64 UR4, c[0x0][0x750] ;  /* 0x0001d40000047ab9 */ /* 0x001fe20000000a00 */
        /* <DEDUP_REMOVED lines=25> */
.L_x_258:
[----:B------:R-:W0:Y:S01]  /*a7f0*/  LDC.64 R24, c[0x0][0x740] ;  /* 0x0001d000ff187b82 */ /* 0x000e220000000a00 */
[-CC-:B------:R-:W-:Y:S01]  /*a800*/  SHF.R.U64 R14, R8, R12.reuse, R9.reuse ;  /* 0x0000000c080e7219 */ /* 0x180fe20000001209 */
[----:B------:R-:W-:Y:S01]  /*a810*/  IMAD.MOV.U32 R26, RZ, RZ, 0x1 ;  /* 0x00000001ff1a7424 */ /* 0x000fe200078e00ff */
[----:B------:R-:W-:Y:S02]  /*a820*/  SHF.R.U32.HI R4, RZ, R12, R9 ;  /* 0x0000000cff047219 */ /* 0x000fe40000011609 */
[----:B------:R-:W-:-:S03]  /*a830*/  IADD3 R7, P0, RZ, -R14, RZ ;  /* 0x8000000eff077210 */ /* 0x000fc60007f1e0ff */
[----:B------:R-:W1:Y:S02]  /*a840*/  LDC R8, c[0x0][0x718] ;  /* 0x0001c600ff087b82 */ /* 0x000e640000000800 */
[----:B------:R-:W-:-:S04]  /*a850*/  IMAD.X R5, RZ, RZ, ~R4, P0 ;  /* 0x000000ffff057224 */ /* 0x000fc800000e0e04 */
[-C--:B------:R-:W-:Y:S02]  /*a860*/  IMAD R6, R5, R18.reuse, RZ ;  /* 0x0000001205067224 */ /* 0x080fe400078e02ff */
[----:B------:R-:W2:Y:S01]  /*a870*/  LDC R16, c[0x0][0x708] ;  /* 0x0001c200ff107b82 */ /* 0x000ea20000000800 */
[----:B------:R-:W-:-:S04]  /*a880*/  IMAD.WIDE.U32 R4, R7, R18, R2 ;  /* 0x0000001207047225 */ /* 0x000fc800078e0002 */
[----:B------:R-:W-:Y:S02]  /*a890*/  IMAD R7, R7, R19, R6 ;  /* 0x0000001307077224 */ /* 0x000fe400078e0206 */
[----:B------:R-:W-:Y:S01]  /*a8a0*/  IMAD.MOV.U32 R6, RZ, RZ, -0x1 ;  /* 0xffffffffff067424 */ /* 0x000fe200078e00ff */
        /* <DEDUP_REMOVED lines=28> */
.L_x_259:
[----:B-1----:R-:W-:Y:S01]  /*aa70*/  SHF.R.U64 R5, R4, R19, R5 ;  /* 0x0000001304057219 */ /* 0x002fe20000001205 */
[----:B0-----:R-:W-:Y:S01]  /*aa80*/  VIADD R9, R18, 0xffffffff ;  /* 0xffffffff12097836 */ /* 0x001fe20000000000 */
[----:B------:R-:W-:Y:S01]  /*aa90*/  SHF.L.U32 R6, R26, R23, RZ ;  /* 0x000000171a067219 */ /* 0x000fe200000006ff */
[----:B------:R-:W-:Y:S01]  /*aaa0*/  @P3 IMAD R13, R21, R20, R10 ;  /* 0x00000014150d3224 */ /* 0x000fe200078e020a */
[----:B------:R-:W-:Y:S01]  /*aab0*/  LOP3.LUT R4, R17, R28, RZ, 0xc0, !PT ;  /* 0x0000001c11047212 */ /* 0x000fe200078ec0ff */
[----:B------:R-:W-:Y:S01]  /*aac0*/  IMAD.MOV R7, RZ, RZ, -R5 ;  /* 0x000000ffff077224 */ /* 0x000fe200078e0a05 */
[----:B------:R-:W-:-:S03]  /*aad0*/  LOP3.LUT R9, R12, R9, RZ, 0xc0, !PT ;  /* 0x000000090c097212 */ /* 0x000fc600078ec0ff */
[----:B------:R-:W-:Y:S02]  /*aae0*/  IMAD R6, R6, R5, R4 ;  /* 0x0000000506067224 */ /* 0x000fe400078e0204 */
[----:B--2---:R-:W-:Y:S02]  /*aaf0*/  IMAD R4, R7, R22, R16 ;  /* 0x0000001607047224 */ /* 0x004fe400078e0210 */
[----:B---3--:R-:W-:Y:S02]  /*ab00*/  IMAD R5, R6, R27, R13 ;  /* 0x0000001b06057224 */ /* 0x008fe400078e020d */
[----:B------:R-:W-:Y:S02]  /*ab10*/  IMAD.MOV.U32 R6, RZ, RZ, 0x1 ;  /* 0x00000001ff067424 */ /* 0x000fe400078e00ff */
[----:B------:R-:W-:-:S03]  /*ab20*/  IMAD R8, R4, R18, R9 ;  /* 0x0000001204087224 */ /* 0x000fc600078e0209 */
[----:B------:R-:W-:Y:S02]  /*ab30*/  PRMT R4, R6, 0x7610, R4 ;  /* 0x0000761006047816 */ /* 0x000fe40000000004 */
[----:B------:R-:W-:Y:S02]  /*ab40*/  SEL R6, R8, R5, !P3 ;  /* 0x0000000508067207 */ /* 0x000fe40005800000 */
[----:B------:R-:W-:Y:S01]  /*ab50*/  SEL R5, R5, R8, !P3 ;  /* 0x0000000805057207 */ /* 0x000fe20005800000 */
[----:B------:R-:W-:-:S07]  /*ab60*/  IMAD.MOV.U32 R8, RZ, RZ, R14 ;  /* 0x000000ffff087224 */ /* 0x000fce00078e000e */
.L_x_257:
[----:B------:R-:W-:-:S08]  /*ab70*/  NOP ;  /* 0x0000000000007918 */ /* 0x000fd00000000000 */
[----:B------:R-:W0:-:S00]  /*ab80*/  USETMAXREG.DEALLOC.CTAPOOL 0x28 ;  /* 0x00000028000079c8 */ /* 0x000e0000080e0500 */
[----:B------:R-:W-:-:S13]  /*ab90*/  ISETP.NE.AND P0, PT, RZ, UR7, PT ;  /* 0x00000007ff007c0c */ /* 0x000fda000bf05270 */
[----:B------:R-:W-:Y:S05]  /*aba0*/  @P0 EXIT ;  /* 0x000000000000094d */ /* 0x000fea0003800000 */
[----:B0-----:R-:W-:Y:S01]  /*abb0*/  LOP3.LUT P0, RZ, R4, 0xff, RZ, 0xc0, !PT ;  /* 0x000000ff04ff7812 */ /* 0x001fe2000780c0ff */
[----:B------:R-:W-:Y:S02]  /*abc0*/  IMAD.MOV.U32 R10, RZ, RZ, 0x1 ;  /* 0x00000001ff0a7424 */ /* 0x000fe400078e00ff */
[----:B------:R-:W-:-:S10]  /*abd0*/  IMAD.MOV.U32 R11, RZ, RZ, RZ ;  /* 0x000000ffff0b7224 */ /* 0x000fd400078e00ff */
[----:B------:R-:W-:Y:S05]  /*abe0*/  @!P0 BRA `(.L_x_260) ;  /* 0x0000000c007c8947 */ /* 0x000fea0003800000 */
[----:B------:R-:W0:Y:S01]  /*abf0*/  S2UR UR8, SR_CgaCtaId ;  /* 0x00000000000879c3 */ /* 0x000e220000008800 */
[----:B------:R-:W-:Y:S01]  /*ac00*/  ULDC UR4, c[0x0][0x28c] ;  /* 0x0000a30000047ab9 */ /* 0x000fe20000000800 */
[----:B------:R-:W-:Y:S01]  /*ac10*/  ULDC UR10, c[0x0][0x758] ;  /* 0x0001d600000a7ab9 */ /* 0x000fe20000000800 */
[----:B------:R-:W-:Y:S01]  /*ac20*/  UIADD3 UR11, UR4, 0x3f, URZ ;  /* 0x0000003f040b7890 */ /* 0x000fe2000fffe03f */
[----:B------:R-:W-:Y:S01]  /*ac30*/  BSSY B0, `(.L_x_260) ;  /* 0x00000da000007945 */ /* 0x000fe20003800000 */
[----:B------:R-:W-:Y:S01]  /*ac40*/  UMOV UR12, 0xffffffff ;  /* 0xffffffff000c7882 */ /* 0x000fe20000000000 */
[----:B------:R-:W-:Y:S01]  /*ac50*/  ULDC UR5, c[0x0][0x700] ;  /* 0x0001c00000057ab9 */ /* 0x000fe20000000800 */
[----:B------:R-:W-:Y:S01]  /*ac60*/  UMOV UR14, 0x1 ;  /* 0x00000001000e7882 */ /* 0x000fe20000000000 */
[----:B------:R-:W-:Y:S01]  /*ac70*/  USHF.L.U32 UR13, UR12, UR10, URZ ;  /* 0x0000000a0c0d7299 */ /* 0x000fe2000800063f */
[----:B------:R-:W-:Y:S01]  /*ac80*/  IMAD.MOV.U32 R12, RZ, RZ, 0x1 ;  /* 0x00000001ff0c7424 */ /* 0x000fe200078e00ff */
[----:B------:R-:W-:Y:S01]  /*ac90*/  UIADD3 UR4, UR5, -0x1, URZ ;  /* 0xffffffff05047890 */ /* 0x000fe2000fffe03f */
[----:B------:R-:W-:Y:S01]  /*aca0*/  IMAD.MOV.U32 R10, RZ, RZ, 0x1 ;  /* 0x00000001ff0a7424 */ /* 0x000fe200078e00ff */
[----:B------:R-:W-:Y:S01]  /*acb0*/  USHF.R.S32.HI UR12, URZ, 0x1f, UR11 ;  /* 0x0000001f3f0c7899 */ /* 0x000fe2000801140b */
[----:B------:R-:W-:Y:S01]  /*acc0*/  IMAD.MOV.U32 R11, RZ, RZ, RZ ;  /* 0x000000ffff0b7224 */ /* 0x000fe200078e00ff */
[----:B------:R-:W-:Y:S01]  /*acd0*/  ULDC UR9, c[0x0][0xc] ;  /* 0x0000030000097ab9 */ /* 0x000fe20000000800 */
[----:B------:R-:W-:-:S02]  /*ace0*/  USHF.L.U32 UR5, UR14, UR10, URZ ;  /* 0x0000000a0e057299 */ /* 0x000fc4000800063f */
[----:B------:R-:W-:Y:S01]  /*acf0*/  ULEA.HI UR12, UR12, UR11, URZ, 0x6 ;  /* 0x0000000b0c0c7291 */ /* 0x000fe2000f8f303f */
[----:B------:R-:W-:Y:S01]  /*ad00*/  ULDC UR10, c[0x0][0x10] ;  /* 0x00000400000a7ab9 */ /* 0x000fe20000000800 */
[----:B------:R-:W-:Y:S02]  /*ad10*/  ULOP3.LUT UR29, UR6, 0x2, URZ, 0xfc, !UPT ;  /* 0x00000002061d7892 */ /* 0x000fe4000f8efc3f */
[----:B------:R-:W-:Y:S02]  /*ad20*/  USHF.R.S32.HI UR21, URZ, 0x6, UR12 ;  /* 0x000000063f157899 */ /* 0x000fe4000801140c */
[----:B0-----:R-:W-:Y:S02]  /*ad30*/  USHF.L.U32 UR7, UR8, 0x6, URZ ;  /* 0x0000000608077899 */ /* 0x001fe4000800063f */
[----:B------:R-:W-:Y:S02]  /*ad40*/  USHF.L.U32 UR8, UR8, 0xc, URZ ;  /* 0x0000000c08087899 */ /* 0x000fe4000800063f */
[----:B------:R-:W-:-:S02]  /*ad50*/  ULOP3.LUT UR7, UR7, 0x40, URZ, 0xc0, !UPT ;  /* 0x0000004007077892 */ /* 0x000fc4000f8ec03f */
[----:B------:R-:W-:Y:S02]  /*ad60*/  ULOP3.LUT UR22, UR8, 0x1000, URZ, 0xc0, !UPT ;  /* 0x0000100008167892 */ /* 0x000fe4000f8ec03f */
[----:B------:R-:W-:Y:S02]  /*ad70*/  UIMAD.WIDE.U32 UR8, UR9, UR10, URZ ;  /* 0x0000000a090872a5 */ /* 0x000fe4000f8e003f */
[----:B------:R-:W-:Y:S01]  /*ad80*/  ULOP3.LUT UR13, URZ, UR13, URZ, 0x33, !UPT ;  /* 0x0000000d3f0d7292 */ /* 0x000fe2000f8e333f */
[----:B------:R-:W-:Y:S01]  /*ad90*/  ULDC UR10, c[0x0][0x14] ;  /* 0x00000500000a7ab9 */ /* 0x000fe20000000800 */
[----:B------:R-:W-:Y:S02]  /*ada0*/  ULOP3.LUT UR22, UR22, 0x18180, URZ, 0xfc, !UPT ;  /* 0x0001818016167892 */ /* 0x000fe4000f8efc3f */
[----:B------:R-:W-:Y:S02]  /*adb0*/  UIMAD.WIDE.U32 UR34, UR8, UR10, URZ ;  /* 0x0000000a082272a5 */ /* 0x000fe4000f8e003f */
[----:B------:R-:W-:-:S02]  /*adc0*/  UIMAD UR23, UR9, UR10, URZ ;  /* 0x0000000a091772a4 */ /* 0x000fc4000f8e023f */
[----:B------:R-:W-:Y:S02]  /*add0*/  UIADD3 UR41, UR21, 0x1, URZ ;  /* 0x0000000115297890 */ /* 0x000fe4000fffe03f */
[----:B------:R-:W-:Y:S01]  /*ade0*/  UIADD3 UR23, UR35, UR23, URZ ;  /* 0x0000001723177290 */ /* 0x000fe2000fffe03f */
[----:B------:R-:W-:-:S11]  /*adf0*/  ULDC.64 UR36, c[0x0][0x198] ;  /* 0x0000660000247ab9 */ /* 0x000fd60000000a00 */
.L_x_271:
[----:B------:R-:W-:-:S03]  /*ae00*/  UMOV UR8, 0xffffffff ;  /* 0xffffffff00087882 */ /* 0x000fc60000000000 */
[----:B------:R-:W-:Y:S05]  /*ae10*/  BRA.DIV UR8, `(.L_x_261) ;  /* 0x0000001208ec7947 */ /* 0x000fea000b800000 */
[----:B------:R-:W-:-:S13]  /*ae20*/  ELECT P0, URZ, PT ;  /* 0x00000000003f782f */ /* 0x000fda0003800000 */
.L_x_290:
[----:B------:R-:W0:Y:S01]  /*ae30*/  LDC R4, c[0x0][0x28c] ;  /* 0x0000a300ff047b82 */ /* 0x000e220000000800 */
[----:B------:R-:W-:Y:S01]  /*ae40*/  BSSY B1, `(.L_x_262) ;  /* 0x0000046000017945 */ /* 0x000fe20003800000 */
[----:B0-----:R-:W-:-:S13]  /*ae50*/  ISETP.LT.OR P0, PT, R4, 0x1, !P0 ;  /* 0x000000010400780c */ /* 0x001fda0004701670 */
[----:B------:R-:W-:Y:S05]  /*ae60*/  @P0 BRA `(.L_x_263) ;  /* 0x00000004000c0947 */ /* 0x000fea0003800000 */
[----:B------:R-:W-:Y:S01]  /*ae70*/  IMAD.SHL.U32 R9, R5, 0x100, RZ ;  /* 0x0000010005097824 */ /* 0x000fe200078e00ff */
[----:B------:R-:W-:Y:S02]  /*ae80*/  LEA R13, R6, UR7, 0x7 ;  /* 0x00000007060d7c11 */ /* 0x000fe4000f8e38ff */
[----:B------:R-:W-:Y:S01]  /*ae90*/  CS2R R16, SRZ ;  /* 0x0000000000107805 */ /* 0x000fe2000001ff00 */
[----:B------:R-:W-:Y:S02]  /*aea0*/  IMAD.U32 R18, RZ, RZ, UR41 ;  /* 0x00000029ff127e24 */ /* 0x000fe4000f8e00ff */
[----:B------:R-:W-:Y:S02]  /*aeb0*/  IMAD.MOV.U32 R4, RZ, RZ, R10 ;  /* 0x000000ffff047224 */ /* 0x000fe400078e000a */
[----:B------:R-:W-:Y:S02]  /*aec0*/  IMAD.MOV.U32 R5, RZ, RZ, R11 ;  /* 0x000000ffff057224 */ /* 0x000fe400078e000b */
[----:B------:R-:W-:-:S07]  /*aed0*/  IMAD.MOV.U32 R19, RZ, RZ, RZ ;  /* 0x000000ffff137224 */ /* 0x000fce00078e00ff */
.L_x_266:
[----:B------:R-:W0:Y:S01]  /*aee0*/  S2R R7, SR_CgaCtaId ;  /* 0x0000000000077919 */ /* 0x000e220000008800 */
[----:B------:R-:W-:Y:S02]  /*aef0*/  MOV R6, 0x400 ;  /* 0x0000040000067802 */ /* 0x000fe40000000f00 */
[----:B------:R-:W-:Y:S02]  /*af00*/  LOP3.LUT P1, RZ, R0, 0x7f, RZ, 0xc0, !PT ;  /* 0x0000007f00ff7812 */ /* 0x000fe4000782c0ff */
[----:B0-----:R-:W-:Y:S02]  /*af10*/  LEA R14, R7, R6, 0x18 ;  /* 0x00000006070e7211 */ /* 0x001fe400078ec0ff */
[----:B------:R-:W-:-:S09]  /*af20*/  SHF.L.U32 R6, R4, 0x1f, RZ ;  /* 0x0000001f04067819 */ /* 0x000fd200000006ff */
[----:B------:R-:W0:Y:S01]  /*af30*/  @!P1 LDC R7, c[0x0][0x640] ;  /* 0x00019000ff079b82 */ /* 0x000e220000000800 */
[----:B------:R-:W-:-:S04]  /*af40*/  IMAD R15, R5, 0x8, R14 ;  /* 0x00000008050f7824 */ /* 0x000fc800078e020e */
[----:B------:R-:W1:Y:S02]  /*af50*/  SYNCS.PHASECHK.TRANS64.TRYWAIT P0, [R15+URZ+0x60], R6 ;  /* 0x000060060f0075a7 */ /* 0x000e64000800017f */
[----:B-1----:R-:W-:Y:S05]  /*af60*/  @!P0 BRA `(.L_x_264) ;  /* 0x0000001000b88947 */ /* 0x002fea0003800000 */
.L_x_291:
[----:B------:R-:W-:Y:S01]  /*af70*/  UPRMT UR8, UR29, 0x9910, URZ ;  /* 0x000099101d087896 */ /* 0x000fe2000800003f */
[----:B0-----:R0:W-:Y:S03]  /*af80*/  @!P1 SYNCS.ARRIVE.TRANS64 RZ, [R15+URZ], R7 ;  /* 0x000000070fff99a7 */ /* 0x0011e6000800003f */
[----:B------:R-:W-:-:S06]  /*af90*/  UISETP.NE.AND UP0, UPT, UR8, 0x2, UPT ;  /* 0x000000020800788c */ /* 0x000fcc000bf05270 */
[----:B------:R-:W-:-:S13]  /*afa0*/  PLOP3.LUT P0, PT, PT, PT, UP0, 0x80, 0x0 ;  /* 0x000000000000781c */ /* 0x000fda0003f0f008 */
[----:B0-----:R-:W-:Y:S05]  /*afb0*/  @P0 BRA `(.L_x_265) ;  /* 0x0000000000040947 */ /* 0x001fea0003800000 */
[----:B------:R-:W-:Y:S01]  /*afc0*/  BPT.TRAP 0x1 ;  /* 0x000000040000795c */ /* 0x000fe20000300000 */
.L_x_265:
[C-C-:B-1----:R-:W-:Y:S01]  /*afd0*/  IMAD R6, R5.reuse, 0x2000, R14.reuse ;  /* 0x0000200005067824 */ /* 0x142fe200078e020e */
[C---:B------:R-:W-:Y:S01]  /*afe0*/  R2UR UR24, R5.reuse ;  /* 0x00000000051872ca */ /* 0x040fe200000e0000 */
[----:B------:R-:W-:Y:S01]  /*aff0*/  IMAD R7, R5, 0x800, R14 ;  /* 0x0000080005077824 */ /* 0x000fe200078e020e */
[----:B------:R-:W-:Y:S01]  /*b000*/  R2UR UR25, R14 ;  /* 0x000000000e1972ca */ /* 0x000fe200000e0000 */
[----:B------:R-:W-:Y:S01]  /*b010*/  VIADD R18, R18, 0xffffffff ;  /* 0xffffffff12127836 */ /* 0x000fe20000000000 */
[----:B------:R-:W-:Y:S01]  /*b020*/  R2UR UR16, R6 ;  /* 0x00000000061072ca */ /* 0x000fe200000e0000 */
[----:B------:R-:W-:Y:S01]  /*b030*/  UIADD3 UR30, UP0, UR36, 0xf0, URZ ;  /* 0x000000f0241e7890 */ /* 0x000fe2000ff1e03f */
[----:B------:R-:W-:Y:S01]  /*b040*/  R2UR UR8, R7 ;  /* 0x00000000070872ca */ /* 0x000fe200000e0000 */
[----:B------:R-:W-:Y:S01]  /*b050*/  UIADD3 UR32, UP1, UR36, 0x1f0, URZ ;  /* 0x000001f024207890 */ /* 0x000fe2000ff3e03f */
[----:B------:R-:W-:Y:S01]  /*b060*/  R2UR UR17, R15 ;  /* 0x000000000f1172ca */ /* 0x000fe200000e0000 */
[----:B------:R-:W-:Y:S01]  /*b070*/  UIADD3 UR38, UP2, UR36, 0x2f0, URZ ;  /* 0x000002f024267890 */ /* 0x000fe2000ff5e03f */
[----:B------:R-:W-:Y:S01]  /*b080*/  R2UR UR19, R9 ;  /* 0x00000000091372ca */ /* 0x000fe200000e0000 */
[----:B------:R-:W-:Y:S01]  /*b090*/  UIADD3.X UR31, URZ, UR37, URZ, UP0, !UPT ;  /* 0x000000253f1f7290 */ /* 0x000fe200087fe43f */
[----:B------:R-:W-:Y:S01]  /*b0a0*/  R2UR UR20, R8 ;  /* 0x00000000081472ca */ /* 0x000fe200000e0000 */
[----:B------:R-:W-:Y:S01]  /*b0b0*/  ULEA UR24, UR24, UR22, 0xd ;  /* 0x0000001618187291 */ /* 0x000fe2000f8e683f */
[----:B------:R-:W-:Y:S01]  /*b0c0*/  R2UR UR18, R17 ;  /* 0x00000000111272ca */ /* 0x000fe200000e0000 */
[----:B------:R-:W-:Y:S01]  /*b0d0*/  UIADD3.X UR33, URZ, UR37, URZ, UP1, !UPT ;  /* 0x000000253f217290 */ /* 0x000fe20008ffe43f */
[----:B------:R-:W-:Y:S01]  /*b0e0*/  R2UR UR11, R19 ;  /* 0x00000000130b72ca */ /* 0x000fe200000e0000 */
[----:B------:R-:W-:Y:S01]  /*b0f0*/  UIADD3 UR16, UR16, 0x180, URZ ;  /* 0x0000018010107890 */ /* 0x000fe2000fffe03f */
[----:B------:R-:W-:Y:S01]  /*b100*/  R2UR UR26, R16 ;  /* 0x00000000101a72ca */ /* 0x000fe200000e0000 */
[----:B------:R-:W-:Y:S01]  /*b110*/  UIADD3 UR8, UR8, 0x30180, URZ ;  /* 0x0003018008087890 */ /* 0x000fe2000fffe03f */
[----:B------:R-:W-:Y:S01]  /*b120*/  R2UR UR27, R13 ;  /* 0x000000000d1b72ca */ /* 0x000fe200000e0000 */
[----:B------:R-:W-:Y:S01]  /*b130*/  VIADD R5, R5, 0x1 ;  /* 0x0000000105057836 */ /* 0x000fe20000000000 */
[----:B------:R-:W-:Y:S01]  /*b140*/  ISETP.GT.AND P1, PT, R18, 0x1, PT ;  /* 0x000000011200780c */ /* 0x000fe20003f24270 */
[----:B------:R-:W-:Y:S01]  /*b150*/  UIADD3.X UR39, URZ, UR37, URZ, UP2, !UPT ;  /* 0x000000253f277290 */ /* 0x000fe200097fe43f */
[----:B------:R-:W-:Y:S01]  /*b160*/  VIADD R19, R19, 0x1 ;  /* 0x0000000113137836 */ /* 0x000fe20000000000 */
[----:B------:R-:W-:Y:S01]  /*b170*/  UIADD3 UR24, UR25, UR24, URZ ;  /* 0x0000001819187290 */ /* 0x000fe2000fffe03f */
[----:B------:R-:W-:Y:S01]  /*b180*/  ISETP.NE.AND P0, PT, R5, 0xc, PT ;  /* 0x0000000c0500780c */ /* 0x000fe20003f05270 */
[----:B------:R-:W-:Y:S01]  /*b190*/  UMOV UR14, 0x0 ;  /* 0x00000000000e7882 */ /* 0x000fe20000000000 */
[----:B------:R-:W-:Y:S01]  /*b1a0*/  UMOV UR15, 0x10000000 ;  /* 0x10000000000f7882 */ /* 0x000fe20000000000 */
[----:B------:R-:W-:Y:S01]  /*b1b0*/  UMOV UR9, UR17 ;  /* 0x0000001100097c82 */ /* 0x000fe20008000000 */
[----:B------:R-:W-:Y:S01]  /*b1c0*/  UMOV UR12, UR20 ;  /* 0x00000014000c7c82 */ /* 0x000fe20008000000 */
[----:B------:R-:W-:Y:S01]  /*b1d0*/  UMOV UR10, UR19 ;  /* 0x00000013000a7c82 */ /* 0x000fe20008000000 */
[----:B------:R0:W-:Y:S01]  /*b1e0*/  UTMALDG.3D [UR16], [UR30], desc[UR14] ;  /* 0x00000e101e0075b4 */ /* 0x0001e20008011000 */
[----:B------:R-:W-:Y:S01]  /*b1f0*/  UMOV UR40, 0x30000 ;  /* 0x0003000000287882 */ /* 0x000fe20000000000 */
[----:B------:R-:W-:Y:S01]  /*b200*/  UMOV UR25, UR17 ;  /* 0x0000001100197c82 */ /* 0x000fe20008000000 */
[----:B------:R-:W-:Y:S01]  /*b210*/  UMOV UR28, UR20 ;  /* 0x00000014001c7c82 */ /* 0x000fe20008000000 */
[----:B------:R-:W-:Y:S01]  /*b220*/  SEL R7, RZ, 0x1, P0 ;  /* 0x00000001ff077807 */ /* 0x000fe20000000000 */
[----:B------:R-:W-:Y:S01]  /*b230*/  VIADD R17, R17, 0x20 ;  /* 0x0000002011117836 */ /* 0x000fe20000000000 */
[----:B------:R-:W-:Y:S01]  /*b240*/  SEL R5, R5, RZ, P0 ;  /* 0x000000ff05057207 */ /* 0x000fe20000000000 */
[----:B------:R-:W-:Y:S01]  /*b250*/  VIADD R16, R16, 0x40 ;  /* 0x0000004010107836 */ /* 0x000fe20000000000 */
[----:B------:R0:W-:Y:S01]  /*b260*/  UTMALDG.3D [UR8], [UR32], desc[UR14] ;  /* 0x00000e08200075b4 */ /* 0x0001e20008011000 */
[----:B------:R-:W-:Y:S01]  /*b270*/  LOP3.LUT R4, R4, R7, RZ, 0x3c, !PT ;  /* 0x0000000704047212 */ /* 0x000fe200078e3cff */
[----:B------:R0:W-:Y:S02]  /*b280*/  UTMALDG.3D.MULTICAST [UR24], [UR38], UR40, desc[UR14] ;  /* 0x00000e18260073b4 */ /* 0x0001e40008011828 */
[----:B0-----:R-:W-:Y:S05]  /*b290*/  @P1 BRA `(.L_x_266) ;  /* 0xfffffffc00101947 */ /* 0x001fea000383ffff */
.L_x_263:
[----:B------:R-:W-:Y:S05]  /*b2a0*/  BSYNC B1 ;  /* 0x0000000000017941 */ /* 0x000fea0003800000 */
.L_x_262:
[----:B------:R-:W-:Y:S01]  /*b2b0*/  LOP3.LUT P1, RZ, R12, 0xff, RZ, 0xc0, !PT ;  /* 0x000000ff0cff7812 */ /* 0x000fe2000782c0ff */
[----:B------:R-:W-:Y:S01]  /*b2c0*/  VIADD R6, R11, UR21 ;  /* 0x000000150b067c36 */ /* 0x000fe20008000000 */
[----:B------:R-:W-:Y:S01]  /*b2d0*/  ULDC.64 UR8, c[0x0][0x750] ;  /* 0x0001d40000087ab9 */ /* 0x000fe20000000a00 */
[----:B------:R-:W-:Y:S01]  /*b2e0*/  IMAD.U32 R8, RZ, RZ, UR21 ;  /* 0x00000015ff087e24 */ /* 0x000fe2000f8e00ff */
[----:B------:R-:W-:Y:S01]  /*b2f0*/  UISETP.GE.U32.AND UP0, UPT, UR21, 0xc, UPT ;  /* 0x0000000c1500788c */ /* 0x000fe2000bf06070 */
[----:B------:R-:W-:Y:S01]  /*b300*/  BSSY B1, `(.L_x_267) ;  /* 0x000006a000017945 */ /* 0x000fe20003800000 */
[----:B------:R-:W-:Y:S02]  /*b310*/  ISETP.GT.U32.AND P0, PT, R6, 0xb, PT ;  /* 0x0000000b0600780c */ /* 0x000fe40003f04070 */
[----:B------:R-:W-:Y:S02]  /*b320*/  PRMT R12, RZ, 0x7610, R12 ;  /* 0x00007610ff0c7816 */ /* 0x000fe4000000000c */
[----:B------:R-:W-:Y:S01]  /*b330*/  ISETP.LT.U32.AND P0, PT, R8, 0xc, P0 ;  /* 0x0000000c0800780c */ /* 0x000fe20000701070 */
[----:B------:R-:W-:Y:S01]  /*b340*/  IMAD.MOV.U32 R8, RZ, RZ, -0x1 ;  /* 0xffffffffff087424 */ /* 0x000fe200078e00ff */
[----:B------:R-:W-:Y:S01]  /*b350*/  PLOP3.LUT P2, PT, PT, PT, UP0, 0x80, 0x0 ;  /* 0x000000000000781c */ /* 0x000fe20003f4f008 */
[----:B------:R-:W0:Y:S01]  /*b360*/  @P1 S2R R5, SR_CgaCtaId ;  /* 0x0000000000051919 */ /* 0x000e220000008800 */
[----:B------:R-:W-:-:S04]  /*b370*/  @P1 MOV R4, 0x400 ;  /* 0x0000040000041802 */ /* 0x000fc80000000f00 */
[----:B0-----:R-:W-:Y:S01]  /*b380*/  @P1 LEA R7, R5, R4, 0x18 ;  /* 0x0000000405071211 */ /* 0x001fe200078ec0ff */
[----:B------:R-:W-:-:S03]  /*b390*/  IMAD.WIDE.U32 R4, R6, -0x55555555, RZ ;  /* 0xaaaaaaab06047825 */ /* 0x000fc600078e00ff */
[----:B------:R0:W-:Y:S01]  /*b3a0*/  @P1 SYNCS.ARRIVE.TRANS64.A1T0 RZ, [R7+URZ+0xd8], RZ ;  /* 0x0000d8ff07ff19a7 */ /* 0x0001e2000810003f */
[----:B------:R-:W-:Y:S02]  /*b3b0*/  IADD3 R2, P1, R2, UR34, RZ ;  /* 0x0000002202027c10 */ /* 0x000fe4000ff3e0ff */
[----:B------:R-:W-:Y:S02]  /*b3c0*/  PRMT R4, RZ, 0x7610, R4 ;  /* 0x00007610ff047816 */ /* 0x000fe40000000004 */
[----:B------:R-:W-:Y:S02]  /*b3d0*/  IADD3.X R3, R3, UR23, RZ, P1, !PT ;  /* 0x0000001703037c10 */ /* 0x000fe40008ffe4ff */
[----:B0-----:R-:W-:Y:S02]  /*b3e0*/  SHF.R.U32.HI R7, RZ, 0x3, R5 ;  /* 0x00000003ff077819 */ /* 0x001fe40000011605 */
[----:B------:R-:W-:Y:S02]  /*b3f0*/  SEL R5, RZ, 0x1, !P0 ;  /* 0x00000001ff057807 */ /* 0x000fe40004000000 */
[----:B------:R-:W-:Y:S01]  /*b400*/  ISETP.GE.U32.AND P0, PT, R2, UR8, PT ;  /* 0x0000000802007c0c */ /* 0x000fe2000bf06070 */
[----:B------:R-:W-:Y:S01]  /*b410*/  IMAD R11, R7, -0xc, R6 ;  /* 0xfffffff4070b7824 */ /* 0x000fe200078e0206 */
[----:B------:R-:W-:Y:S01]  /*b420*/  LOP3.LUT R10, R10, R5, RZ, 0x3c, !PT ;  /* 0x000000050a0a7212 */ /* 0x000fe200078e3cff */
[----:B------:R-:W-:Y:S01]  /*b430*/  IMAD.MOV.U32 R5, RZ, RZ, -0x1 ;  /* 0xffffffffff057424 */ /* 0x000fe200078e00ff */
[----:B------:R-:W-:Y:S01]  /*b440*/  ISETP.GE.U32.AND.EX P0, PT, R3, UR9, PT, P0 ;  /* 0x0000000903007c0c */ /* 0x000fe2000bf06100 */
[----:B------:R-:W-:Y:S01]  /*b450*/  IMAD.MOV.U32 R6, RZ, RZ, -0x1 ;  /* 0xffffffffff067424 */ /* 0x000fe200078e00ff */
[----:B------:R-:W-:-:S11]  /*b460*/  @P2 LOP3.LUT R10, R10, 0x1, R7, 0x78, !PT ;  /* 0x000000010a0a2812 */ /* 0x000fd600078e7807 */
[----:B------:R-:W-:Y:S05]  /*b470*/  @P0 BRA `(.L_x_268) ;  /* 0x0000000400480947 */ /* 0x000fea0003800000 */
[----:B------:R-:W-:Y:S01]  /*b480*/  ULDC.64 UR8, c[0x0][0x728] ;  /* 0x0001ca0000087ab9 */ /* 0x000fe20000000a00 */
[----:B------:R-:W0:Y:S01]  /*b490*/  S2R R14, SR_CTAID.X ;  /* 0x00000000000e7919 */ /* 0x000e220000002500 */
[----:B------:R-:W-:Y:S01]  /*b4a0*/  ISETP.NE.U32.AND P0, PT, RZ, UR8, PT ;  /* 0x00000008ff007c0c */ /* 0x000fe2000bf05070 */
[----:B------:R-:W-:Y:S01]  /*b4b0*/  ULDC UR11, c[0x0][0x730] ;  /* 0x0001cc00000b7ab9 */ /* 0x000fe20000000800 */
[----:B------:R-:W-:Y:S01]  /*b4c0*/  IMAD.MOV.U32 R4, RZ, RZ, R2 ;  /* 0x000000ffff047224 */ /* 0x000fe200078e0002 */
[----:B------:R-:W1:Y:S01]  /*b4d0*/  S2R R13, SR_CTAID.Y ;  /* 0x00000000000d7919 */ /* 0x000e620000002600 */
[----:B------:R-:W-:Y:S01]  /*b4e0*/  ISETP.NE.AND.EX P0, PT, RZ, UR9, PT, P0 ;  /* 0x00000009ff007c0c */ /* 0x000fe2000bf05300 */
[----:B------:R-:W-:-:S12]  /*b4f0*/  IMAD.MOV.U32 R5, RZ, RZ, R3 ;  /* 0x000000ffff057224 */ /* 0x000fd800078e0003 */
[----:B------:R-:W-:Y:S05]  /*b500*/  @!P0 BRA `(.L_x_269) ;  /* 0x0000000000288947 */ /* 0x000fea0003800000 */
[----:B------:R-:W-:Y:S02]  /*b510*/  ULDC UR10, c[0x0][0x734] ;  /* 0x0001cd00000a7ab9 */ /* 0x000fe40000000800 */
[----:B------:R-:W-:-:S05]  /*b520*/  IADD3 R9, P0, R2, UR10, RZ ;  /* 0x0000000a02097c10 */ /* 0x000fca000ff1e0ff */
[----:B------:R-:W-:-:S04]  /*b530*/  IMAD.X R15, RZ, RZ, R3, P0 ;  /* 0x000000ffff0f7224 */ /* 0x000fc800000e0603 */
[----:B------:R-:W-:-:S04]  /*b540*/  IMAD.WIDE.U32 R6, R15, UR8, RZ ;  /* 0x000000080f067c25 */ /* 0x000fc8000f8e00ff */
[----:B------:R-:W-:-:S04]  /*b550*/  IMAD.WIDE.U32 R6, P0, R9, UR9, R6 ;  /* 0x0000000909067c25 */ /* 0x000fc8000f800006 */
[----:B------:R-:W-:-:S04]  /*b560*/  IMAD.WIDE.U32 R8, R9, UR8, RZ ;  /* 0x0000000809087c25 */ /* 0x000fc8000f8e00ff */
[----:B------:R-:W-:Y:S01]  /*b570*/  IMAD.X R5, RZ, RZ, RZ, P0 ;  /* 0x000000ffff057224 */ /* 0x000fe200000e06ff */
[----:B------:R-:W-:Y:S01]  /*b580*/  IADD3 RZ, P0, R9, R6, RZ ;  /* 0x0000000609ff7210 */ /* 0x000fe20007f1e0ff */
[----:B------:R-:W-:-:S04]  /*b590*/  IMAD.MOV.U32 R4, RZ, RZ, R7 ;  /* 0x000000ffff047224 */ /* 0x000fc800078e0007 */
[----:B------:R-:W-:-:S08]  /*b5a0*/  IMAD.WIDE.U32.X R4, R15, UR9, R4, P0 ;  /* 0x000000090f047c25 */ /* 0x000fd000080e0404 */
.L_x_269:
[--C-:B------:R-:W-:Y:S01]  /*b5b0*/  SHF.R.U64 R8, R4, UR11, R5.reuse ;  /* 0x0000000b04087c19 */ /* 0x100fe20008001205 */
[----:B------:R-:W-:Y:S01]  /*b5c0*/  ULDC.64 UR8, c[0x0][0x720] ;  /* 0x0001c80000087ab9 */ /* 0x000fe20000000a00 */
[----:B------:R-:W-:Y:S01]  /*b5d0*/  SHF.R.U32.HI R4, RZ, UR11, R5 ;  /* 0x0000000bff047c19 */ /* 0x000fe20008011605 */
[----:B------:R-:W2:Y:S01]  /*b5e0*/  LDC R19, c[0x0][0x144] ;  /* 0x00005100ff137b82 */ /* 0x000ea20000000800 */
[----:B------:R-:W-:Y:S01]  /*b5f0*/  IADD3 R7, P0, RZ, -R8, RZ ;  /* 0x80000008ff077210 */ /* 0x000fe20007f1e0ff */
[----:B------:R-:W-:Y:S01]  /*b600*/  ULDC.64 UR14, c[0x0][0x740] ;  /* 0x0001d000000e7ab9 */ /* 0x000fe20000000a00 */
[----:B0-----:R-:W-:Y:S01]  /*b610*/  I2FP.F32.U32 R9, R14 ;  /* 0x0000000e00097245 */ /* 0x001fe20000201000 */
[----:B------:R-:W-:Y:S02]  /*b620*/  ULDC UR10, c[0x0][0x708] ;  /* 0x0001c200000a7ab9 */ /* 0x000fe40000000800 */
[----:B------:R-:W-:Y:S01]  /*b630*/  IMAD.X R4, RZ, RZ, ~R4, P0 ;  /* 0x000000ffff047224 */ /* 0x000fe200000e0e04 */
[----:B------:R-:W-:Y:S01]  /*b640*/  ISETP.NE.U32.AND P0, PT, RZ, UR14, PT ;  /* 0x0000000eff007c0c */ /* 0x000fe2000bf05070 */
[----:B------:R-:W0:Y:S02]  /*b650*/  LDC R16, c[0x0][0x148] ;  /* 0x00005200ff107b82 */ /* 0x000e240000000800 */
[----:B------:R-:W-:Y:S01]  /*b660*/  IMAD R6, R4, UR8, RZ ;  /* 0x0000000804067c24 */ /* 0x000fe2000f8e02ff */
[----:B------:R-:W-:Y:S01]  /*b670*/  ISETP.NE.AND.EX P0, PT, RZ, UR15, PT, P0 ;  /* 0x0000000fff007c0c */ /* 0x000fe2000bf05300 */
[----:B------:R-:W-:Y:S01]  /*b680*/  IMAD.WIDE.U32 R4, R7, UR8, R2 ;  /* 0x0000000807047c25 */ /* 0x000fe2000f8e0002 */
[----:B------:R-:W-:-:S03]  /*b690*/  ULDC UR8, c[0x0][0x150] ;  /* 0x0000540000087ab9 */ /* 0x000fc60000000800 */
[----:B------:R-:W-:Y:S02]  /*b6a0*/  IMAD R7, R7, UR9, R6 ;  /* 0x0000000907077c24 */ /* 0x000fe4000f8e0206 */
[----:B------:R-:W-:Y:S01]  /*b6b0*/  FMUL R6, R9, UR8 ;  /* 0x0000000809067c20 */ /* 0x000fe20008400000 */
[----:B------:R-:W-:Y:S01]  /*b6c0*/  ULDC UR8, c[0x0][0x718] ;  /* 0x0001c60000087ab9 */ /* 0x000fe20000000800 */
[----:B------:R-:W-:Y:S01]  /*b6d0*/  ULDC UR9, c[0x0][0x154] ;  /* 0x0000550000097ab9 */ /* 0x000fe20000000800 */
[----:B------:R-:W-:-:S03]  /*b6e0*/  IMAD.IADD R5, R5, 0x1, R7 ;  /* 0x0000000105057824 */ /* 0x000fc600078e0207 */
[----:B------:R-:W3:Y:S02]  /*b6f0*/  F2I.U32.TRUNC.NTZ R6, R6 ;  /* 0x0000000600067305 */ /* 0x000ee4000020f000 */
[----:B------:R-:W-:Y:S02]  /*b700*/  SHF.R.U64 R9, R4, UR8, R5 ;  /* 0x0000000804097c19 */ /* 0x000fe40008001205 */
[----:B-1----:R-:W-:-:S05]  /*b710*/  I2FP.F32.U32 R4, R13 ;  /* 0x0000000d00047245 */ /* 0x002fca0000201000 */
[----:B------:R-:W-:Y:S01]  /*b720*/  FMUL R7, R4, UR9 ;  /* 0x0000000904077c20 */ /* 0x000fe20008400000 */
[----:B------:R-:W-:Y:S01]  /*b730*/  SHF.R.U32.HI R4, RZ, UR8, R5 ;  /* 0x00000008ff047c19 */ /* 0x000fe20008011605 */
[----:B------:R-:W-:Y:S02]  /*b740*/  ULDC UR8, c[0x0][0x758] ;  /* 0x0001d60000087ab9 */ /* 0x000fe40000000800 */
[----:B------:R1:W4:Y:S01]  /*b750*/  F2I.U32.TRUNC.NTZ R20, R7 ;  /* 0x0000000700147305 */ /* 0x000322000020f000 */
[----:B------:R-:W-:Y:S01]  /*b760*/  SHF.R.U64 R18, R9, UR10, R4 ;  /* 0x0000000a09127c19 */ /* 0x000fe20008001204 */
[----:B---3--:R-:W-:Y:S01]  /*b770*/  IMAD.MOV R6, RZ, RZ, -R6 ;  /* 0x000000ffff067224 */ /* 0x008fe200078e0a06 */
[----:B------:R-:W-:-:S03]  /*b780*/  SHF.R.U32.HI R5, RZ, UR10, R4 ;  /* 0x0000000aff057c19 */ /* 0x000fc60008011604 */
[----:B--2---:R-:W-:Y:S01]  /*b790*/  IMAD R22, R19, R6, R14 ;  /* 0x0000000613167224 */ /* 0x004fe200078e020e */
[--C-:B------:R-:W-:Y:S02]  /*b7a0*/  SHF.R.U64 R15, R18, UR8, R5.reuse ;  /* 0x00000008120f7c19 */ /* 0x100fe40008001205 */
[----:B------:R-:W-:-:S03]  /*b7b0*/  SHF.R.U32.HI R17, RZ, UR8, R5 ;  /* 0x00000008ff117c19 */ /* 0x000fc60008011605 */
[----:B------:R-:W-:Y:S02]  /*b7c0*/  IMAD.MOV.U32 R4, RZ, RZ, R15 ;  /* 0x000000ffff047224 */ /* 0x000fe400078e000f */
[----:B------:R-:W-:Y:S01]  /*b7d0*/  IMAD.MOV.U32 R5, RZ, RZ, R17 ;  /* 0x000000ffff057224 */ /* 0x000fe200078e0011 */
[----:B01--4-:R-:W-:Y:S06]  /*b7e0*/  @!P0 BRA `(.L_x_270) ;  /* 0x0000000000288947 */ /* 0x013fec0003800000 */
[----:B------:R-:W-:Y:S02]  /*b7f0*/  ULDC UR8, c[0x0][0x74c] ;  /* 0x0001d30000087ab9 */ /* 0x000fe40000000800 */
[----:B------:R-:W-:-:S05]  /*b800*/  IADD3 R5, P0, R15, UR8, RZ ;  /* 0x000000080f057c10 */ /* 0x000fca000ff1e0ff */
[----:B------:R-:W-:-:S04]  /*b810*/  IMAD.X R17, RZ, RZ, R17, P0 ;  /* 0x000000ffff117224 */ /* 0x000fc800000e0611 */
[----:B------:R-:W-:-:S04]  /*b820*/  IMAD.WIDE.U32 R6, R17, UR14, RZ ;  /* 0x0000000e11067c25 */ /* 0x000fc8000f8e00ff */
[----:B------:R-:W-:-:S04]  /*b830*/  IMAD.WIDE.U32 R6, P0, R5, UR15, R6 ;  /* 0x0000000f05067c25 */ /* 0x000fc8000f800006 */
[----:B------:R-:W-:-:S04]  /*b840*/  IMAD.WIDE.U32 R4, R5, UR14, RZ ;  /* 0x0000000e05047c25 */ /* 0x000fc8000f8e00ff */
[----:B------:R-:W-:Y:S01]  /*b850*/  IMAD.MOV.U32 R4, RZ, RZ, R7 ;  /* 0x000000ffff047224 */ /* 0x000fe200078e0007 */
[----:B------:R-:W-:Y:S01]  /*b860*/  IADD3 RZ, P1, R5, R6, RZ ;  /* 0x0000000605ff7210 */ /* 0x000fe20007f3e0ff */
[----:B------:R-:W-:-:S04]  /*b870*/  IMAD.X R5, RZ, RZ, RZ, P0 ;  /* 0x000000ffff057224 */ /* 0x000fc800000e06ff */
[----:B------:R-:W-:-:S08]  /*b880*/  IMAD.WIDE.U32.X R4, R17, UR15, R4, P1 ;  /* 0x0000000f11047c25 */ /* 0x000fd000088e0404 */
.L_x_270:
[----:B------:R-:W-:Y:S01]  /*b890*/  ULDC UR8, c[0x0][0x748] ;  /* 0x0001d20000087ab9 */ /* 0x000fe20000000800 */
[----:B------:R-:W-:Y:S01]  /*b8a0*/  IMAD.MOV R20, RZ, RZ, -R20 ;  /* 0x000000ffff147224 */ /* 0x000fe200078e0a14 */
[----:B------:R-:W-:Y:S01]  /*b8b0*/  SHF.R.U64 R5, R4, UR8, R5 ;  /* 0x0000000804057c19 */ /* 0x000fe20008001205 */
[----:B------:R-:W-:Y:S01]  /*b8c0*/  ULDC UR8, c[0x0][0x738] ;  /* 0x0001ce0000087ab9 */ /* 0x000fe20000000800 */
[----:B------:R-:W-:Y:S01]  /*b8d0*/  LOP3.LUT R4, R18, UR13, RZ, 0xc0, !PT ;  /* 0x0000000d12047c12 */ /* 0x000fe2000f8ec0ff */
[----:B------:R-:W-:Y:S01]  /*b8e0*/  @P3 IMAD R22, R16, R20, R13 ;  /* 0x0000001410163224 */ /* 0x000fe200078e020d */
[----:B------:R-:W-:Y:S01]  /*b8f0*/  LOP3.LUT R14, R9, UR4, RZ, 0xc0, !PT ;  /* 0x00000004090e7c12 */ /* 0x000fe2000f8ec0ff */
[----:B------:R-:W-:Y:S01]  /*b900*/  IMAD.MOV R6, RZ, RZ, -R5 ;  /* 0x000000ffff067224 */ /* 0x000fe200078e0a05 */
[----:B------:R-:W-:Y:S01]  /*b910*/  ULDC UR9, c[0x0][0x710] ;  /* 0x0001c40000097ab9 */ /* 0x000fe20000000800 */
[----:B------:R-:W-:Y:S02]  /*b920*/  IMAD R5, R5, UR5, R4 ;  /* 0x0000000505057c24 */ /* 0x000fe4000f8e0204 */
[----:B------:R-:W-:Y:S01]  /*b930*/  IMAD R15, R6, UR8, R15 ;  /* 0x00000008060f7c24 */ /* 0x000fe2000f8e020f */
[----:B------:R-:W-:Y:S01]  /*b940*/  ULDC UR8, c[0x0][0x700] ;  /* 0x0001c00000087ab9 */ /* 0x000fe20000000800 */
[----:B------:R-:W-:-:S02]  /*b950*/  IMAD R5, R5, UR9, R22 ;  /* 0x0000000905057c24 */ /* 0x000fc4000f8e0216 */
[----:B------:R-:W-:Y:S02]  /*b960*/  IMAD R14, R15, UR8, R14 ;  /* 0x000000080f0e7c24 */ /* 0x000fe4000f8e020e */
[----:B------:R-:W-:-:S03]  /*b970*/  IMAD.MOV.U32 R4, RZ, RZ, 0x1 ;  /* 0x00000001ff047424 */ /* 0x000fc600078e00ff */
[----:B------:R-:W-:Y:S02]  /*b980*/  SEL R6, R14, R5, !P3 ;  /* 0x000000050e067207 */ /* 0x000fe40005800000 */
[----:B------:R-:W-:-:S07]  /*b990*/  SEL R5, R5, R14, !P3 ;  /* 0x0000000e05057207 */ /* 0x000fce0005800000 */
.L_x_268:
[----:B------:R-:W-:Y:S05]  /*b9a0*/  BSYNC B1 ;  /* 0x0000000000017941 */ /* 0x000fea0003800000 */
.L_x_267:
[----:B------:R-:W-:-:S13]  /*b9b0*/  LOP3.LUT P0, RZ, R4, 0xff, RZ, 0xc0, !PT ;  /* 0x000000ff04ff7812 */ /* 0x000fda000780c0ff */
[----:B------:R-:W-:Y:S05]  /*b9c0*/  @P0 BRA `(.L_x_271) ;  /* 0xfffffff4000c0947 */ /* 0x000fea000383ffff */
[----:B------:R-:W-:Y:S05]  /*b9d0*/  BSYNC B0 ;  /* 0x0000000000007941 */ /* 0x000fea0003800000 */
.L_x_260:
[----:B------:R-:W-:-:S03]  /*b9e0*/  UMOV UR8, 0xffffffff ;  /* 0xffffffff00087882 */ /* 0x000fc60000000000 */
[----:B------:R-:W-:Y:S05]  /*b9f0*/  BRA.DIV UR8, `(.L_x_272) ;  /* 0x0000000a08287947 */ /* 0x000fea000b800000 */
[----:B------:R-:W-:-:S13]  /*ba00*/  ELECT P0, URZ, PT ;  /* 0x00000000003f782f */ /* 0x000fda0003800000 */
.L_x_294:
[----:B------:R-:W-:Y:S04]  /*ba10*/  BSSY B0, `(.L_x_273) ;  /* 0x0000074000007945 */ /* 0x000fe80003800000 */
[----:B------:R-:W-:Y:S05]  /*ba20*/  @!P0 BRA `(.L_x_274) ;  /* 0x0000000400c88947 */ /* 0x000fea0003800000 */
[----:B------:R-:W-:-:S04]  /*ba30*/  ULOP3.LUT UR8, UR6, 0x2, URZ, 0xfc, !UPT ;  /* 0x0000000206087892 */ /* 0x000fc8000f8efc3f */
[----:B------:R-:W-:-:S06]  /*ba40*/  UISETP.NE.AND UP0, UPT, UR8, 0x3, UPT ;  /* 0x000000030800788c */ /* 0x000fcc000bf05270 */
[----:B------:R-:W-:-:S13]  /*ba50*/  PLOP3.LUT P0, PT, PT, PT, UP0, 0x80, 0x0 ;  /* 0x000000000000781c */ /* 0x000fda0003f0f008 */
[----:B------:R-:W-:Y:S05]  /*ba60*/  @!P0 BRA `(.L_x_275) ;  /* 0x0000000000048947 */ /* 0x000fea0003800000 */
[----:B------:R-:W-:Y:S01]  /*ba70*/  BPT.TRAP 0x1 ;  /* 0x000000040000795c */ /* 0x000fe20000300000 */
.L_x_275:
[----:B------:R-:W0:Y:S01]  /*ba80*/  S2R R3, SR_CgaCtaId ;  /* 0x0000000000037919 */ /* 0x000e220000008800 */
[----:B------:R-:W-:Y:S02]  /*ba90*/  MOV R0, 0x400 ;  /* 0x0000040000007802 */ /* 0x000fe40000000f00 */
[----:B------:R-:W-:Y:S02]  /*baa0*/  SHF.L.U32 R2, R10, 0x1f, RZ ;  /* 0x0000001f0a027819 */ /* 0x000fe400000006ff */
[----:B0-----:R-:W-:-:S05]  /*bab0*/  LEA R0, R3, R0, 0x18 ;  /* 0x0000000003007211 */ /* 0x001fca00078ec0ff */
[----:B------:R-:W-:-:S04]  /*bac0*/  VIADD R0, R0, 0x60 ;  /* 0x0000006000007836 */ /* 0x000fc80000000000 */
[C---:B------:R-:W-:Y:S02]  /*bad0*/  IMAD R5, R11.reuse, 0x8, R0 ;  /* 0x000000080b057824 */ /* 0x040fe400078e0200 */
[----:B------:R-:W-:Y:S02]  /*bae0*/  VIADD R11, R11, 0x1 ;  /* 0x000000010b0b7836 */ /* 0x000fe40000000000 */
[----:B------:R-:W0:Y:S03]  /*baf0*/  SYNCS.PHASECHK.TRANS64.TRYWAIT P0, [R5+URZ], R2 ;  /* 0x00000002050075a7 */ /* 0x000e26000800017f */
[----:B------:R-:W-:-:S04]  /*bb00*/  ISETP.NE.AND P1, PT, R11, 0xc, PT ;  /* 0x0000000c0b00780c */ /* 0x000fc80003f25270 */
[----:B------:R-:W-:Y:S02]  /*bb10*/  SEL R3, RZ, 0x1, P1 ;  /* 0x00000001ff037807 */ /* 0x000fe40000800000 */
[----:B------:R-:W-:Y:S02]  /*bb20*/  SEL R11, R11, RZ, P1 ;  /* 0x000000ff0b0b7207 */ /* 0x000fe40000800000 */
[----:B------:R-:W-:-:S03]  /*bb30*/  LOP3.LUT R10, R10, R3, RZ, 0x3c, !PT ;  /* 0x000000030a0a7212 */ /* 0x000fc600078e3cff */
[----:B------:R-:W-:Y:S01]  /*bb40*/  IMAD R7, R11, 0x8, R0 ;  /* 0x000000080b077824 */ /* 0x000fe200078e0200 */
[----:B------:R-:W-:Y:S01]  /*bb50*/  SHF.L.U32 R4, R10, 0x1f, RZ ;  /* 0x0000001f0a047819 */ /* 0x000fe200000006ff */
[----:B0-----:R-:W-:Y:S06]  /*bb60*/  @!P0 BRA `(.L_x_276) ;  /* 0x0000000400ec8947 */ /* 0x001fec0003800000 */
.L_x_295:
[----:B------:R-:W1:Y:S01]  /*bb70*/  SYNCS.PHASECHK.TRANS64.TRYWAIT P0, [R7+URZ], R4 ;  /* 0x00000004070075a7 */ /* 0x000e62000800017f */
[----:B0-----:R-:W-:-:S05]  /*bb80*/  VIADD R2, R11, 0x1 ;  /* 0x000000010b027836 */ /* 0x001fca0000000000 */
[----:B------:R-:W-:-:S04]  /*bb90*/  ISETP.NE.AND P1, PT, R2, 0xc, PT ;  /* 0x0000000c0200780c */ /* 0x000fc80003f25270 */
[----:B------:R-:W-:Y:S02]  /*bba0*/  SEL R3, RZ, 0x1, P1 ;  /* 0x00000001ff037807 */ /* 0x000fe40000800000 */
[----:B------:R-:W-:Y:S02]  /*bbb0*/  SEL R9, R2, RZ, P1 ;  /* 0x000000ff02097207 */ /* 0x000fe40000800000 */
[----:B------:R-:W-:-:S03]  /*bbc0*/  LOP3.LUT R10, R10, R3, RZ, 0x3c, !PT ;  /* 0x000000030a0a7212 */ /* 0x000fc600078e3cff */
[----:B------:R-:W-:Y:S01]  /*bbd0*/  IMAD R6, R9, 0x8, R0 ;  /* 0x0000000809067824 */ /* 0x000fe200078e0200 */
[----:B------:R-:W-:Y:S01]  /*bbe0*/  SHF.L.U32 R5, R10, 0x1f, RZ ;  /* 0x0000001f0a057819 */ /* 0x000fe200000006ff */
[----:B-1----:R-:W-:Y:S06]  /*bbf0*/  @!P0 BRA `(.L_x_277) ;  /* 0x0000000400dc8947 */ /* 0x002fec0003800000 */
.L_x_296:
[----:B------:R-:W1:Y:S01]  /*bc00*/  SYNCS.PHASECHK.TRANS64.TRYWAIT P0, [R6+URZ], R5 ;  /* 0x00000005060075a7 */ /* 0x000e62000800017f */
[----:B------:R-:W-:-:S05]  /*bc10*/  VIADD R2, R9, 0x1 ;  /* 0x0000000109027836 */ /* 0x000fca0000000000 */
[----:B------:R-:W-:-:S04]  /*bc20*/  ISETP.NE.AND P1, PT, R2, 0xc, PT ;  /* 0x0000000c0200780c */ /* 0x000fc80003f25270 */
[----:B------:R-:W-:Y:S02]  /*bc30*/  SEL R3, RZ, 0x1, P1 ;  /* 0x00000001ff037807 */ /* 0x000fe40000800000 */
[----:B0-----:R-:W-:Y:S02]  /*bc40*/  SEL R7, R2, RZ, P1 ;  /* 0x000000ff02077207 */ /* 0x001fe40000800000 */
[----:B------:R-:W-:-:S03]  /*bc50*/  LOP3.LUT R10, R10, R3, RZ, 0x3c, !PT ;  /* 0x000000030a0a7212 */ /* 0x000fc600078e3cff */
[----:B------:R-:W-:Y:S01]  /*bc60*/  IMAD R9, R7, 0x8, R0 ;  /* 0x0000000807097824 */ /* 0x000fe200078e0200 */
[----:B------:R-:W-:Y:S01]  /*bc70*/  SHF.L.U32 R4, R10, 0x1f, RZ ;  /* 0x0000001f0a047819 */ /* 0x000fe200000006ff */
[----:B-1----:R-:W-:Y:S06]  /*bc80*/  @!P0 BRA `(.L_x_278) ;  /* 0x0000000400cc8947 */ /* 0x002fec0003800000 */
.L_x_297:
[----:B------:R-:W1:Y:S01]  /*bc90*/  SYNCS.PHASECHK.TRANS64.TRYWAIT P0, [R9+URZ], R4 ;  /* 0x00000004090075a7 */ /* 0x000e62000800017f */
[----:B------:R-:W-:-:S05]  /*bca0*/  VIADD R2, R7, 0x1 ;  /* 0x0000000107027836 */ /* 0x000fca0000000000 */
[----:B------:R-:W-:-:S04]  /*bcb0*/  ISETP.NE.AND P1, PT, R2, 0xc, PT ;  /* 0x0000000c0200780c */ /* 0x000fc80003f25270 */
[----:B------:R-:W-:Y:S02]  /*bcc0*/  SEL R3, RZ, 0x1, P1 ;  /* 0x00000001ff037807 */ /* 0x000fe40000800000 */
[----:B------:R-:W-:Y:S02]  /*bcd0*/  SEL R7, R2, RZ, P1 ;  /* 0x000000ff02077207 */ /* 0x000fe40000800000 */
[----:B------:R-:W-:-:S03]  /*bce0*/  LOP3.LUT R10, R10, R3, RZ, 0x3c, !PT ;  /* 0x000000030a0a7212 */ /* 0x000fc600078e3cff */
[----:B0-----:R-:W-:Y:S01]  /*bcf0*/  IMAD R6, R7, 0x8, R0 ;  /* 0x0000000807067824 */ /* 0x001fe200078e0200 */
[----:B------:R-:W-:Y:S01]  /*bd00*/  SHF.L.U32 R5, R10, 0x1f, RZ ;  /* 0x0000001f0a057819 */ /* 0x000fe200000006ff */
[----:B-1----:R-:W-:Y:S06]  /*bd10*/  @!P0 BRA `(.L_x_279) ;  /* 0x0000000400bc8947 */ /* 0x002fec0003800000 */
.L_x_298:
        /* <DEDUP_REMOVED lines=9> */
.L_x_299:
        /* <DEDUP_REMOVED lines=9> */
.L_x_300:
        /* <DEDUP_REMOVED lines=9> */
.L_x_301:
        /* <DEDUP_REMOVED lines=9> */
.L_x_302:
        /* <DEDUP_REMOVED lines=9> */
.L_x_303:
        /* <DEDUP_REMOVED lines=9> */
.L_x_304:
[----:B------:R-:W1:Y:S01]  /*c080*/  SYNCS.PHASECHK.TRANS64.TRYWAIT P0, [R6+URZ], R5 ;  /* 0x00000005060075a7 */ /* 0x000e62000800017f */
[----:B------:R-:W-:-:S05]  /*c090*/  VIADD R2, R7, 0x1 ;  /* 0x0000000107027836 */ /* 0x000fca0000000000 */
[----:B------:R-:W-:-:S04]  /*c0a0*/  ISETP.NE.AND P1, PT, R2, 0xc, PT ;  /* 0x0000000c0200780c */ /* 0x000fc80003f25270 */
[----:B0-----:R-:W-:Y:S02]  /*c0b0*/  SEL R4, RZ, 0x1, P1 ;  /* 0x00000001ff047807 */ /* 0x001fe40000800000 */
[----:B------:R-:W-:Y:S02]  /*c0c0*/  SEL R3, R2, RZ, P1 ;  /* 0x000000ff02037207 */ /* 0x000fe40000800000 */
[----:B------:R-:W-:Y:S01]  /*c0d0*/  LOP3.LUT R4, R11, R4, RZ, 0x3c, !PT ;  /* 0x000000040b047212 */ /* 0x000fe200078e3cff */
[----:B-1----:R-:W-:Y:S06]  /*c0e0*/  @!P0 BRA `(.L_x_286) ;  /* 0x0000000400548947 */ /* 0x002fec0003800000 */
.L_x_305:
[----:B------:R-:W-:Y:S01]  /*c0f0*/  IMAD R3, R3, 0x8, R0 ;  /* 0x0000000803037824 */ /* 0x000fe200078e0200 */
[----:B------:R-:W-:-:S07]  /*c100*/  SHF.L.U32 R0, R4, 0x1f, RZ ;  /* 0x0000001f04007819 */ /* 0x000fce00000006ff */
.L_x_287:
[----:B-1----:R1:W2:Y:S02]  /*c110*/  SYNCS.PHASECHK.TRANS64.TRYWAIT P0, [R3+URZ], R0 ;  /* 0x00000000030075a7 */ /* 0x0022a4000800017f */
[----:B--2---:R-:W-:Y:S05]  /*c120*/  @!P0 NANOSLEEP.SYNCS 0x989680 ;  /* 0x009896800000895d */ /* 0x004fea0003900000 */
[----:B------:R-:W2:Y:S02]  /*c130*/  @!P0 SYNCS.PHASECHK.TRANS64 P0, [R3+URZ], R0 ;  /* 0x00000000030085a7 */ /* 0x000ea4000800007f */
[----:B--2---:R-:W-:Y:S05]  /*c140*/  @!P0 BRA `(.L_x_287) ;  /* 0xfffffffc00f08947 */ /* 0x004fea000383ffff */
.L_x_274:
[----:B------:R-:W-:Y:S05]  /*c150*/  BSYNC B0 ;  /* 0x0000000000007941 */ /* 0x000fea0003800000 */
.L_x_273:
[----:B------:R-:W-:Y:S05]  /*c160*/  EXIT ;  /* 0x000000000000794d */ /* 0x000fea0003800000 */
.L_x_22:
[----:B-1----:R-:W-:-:S04]  /*c170*/  IMAD.U32 R14, RZ, RZ, UR8 ;  /* 0x00000008ff0e7e24 */ /* 0x002fc8000f8e00ff */
[----:B------:R1:W2:Y:S03]  /*c180*/  SYNCS.PHASECHK.TRANS64.TRYWAIT P0, [R14+URZ], R15 ;  /* 0x0000000f0e0075a7 */ /* 0x0002a6000800017f */
[----:B--2---:R-:W-:Y:S05]  /*c190*/  @!P0 NANOSLEEP.SYNCS 0x989680 ;  /* 0x009896800000895d */ /* 0x004fea0003900000 */
[----:B------:R-:W2:Y:S02]  /*c1a0*/  @!P0 SYNCS.PHASECHK.TRANS64 P0, [R14+URZ], R15 ;  /* 0x0000000f0e0085a7 */ /* 0x000ea4000800007f */
[----:B--2---:R-:W-:Y:S05]  /*c1b0*/  @!P0 BRA `(.L_x_22) ;  /* 0xfffffffc00ec8947 */ /* 0x004fea000383ffff */
[----:B------:R-:W-:Y:S05]  /*c1c0*/  BRA `(.L_x_21) ;  /* 0xffffff5800207947 */ /* 0x000fea000383ffff */
.L_x_261:
[----:B------:R-:W-:Y:S01]  /*c1d0*/  BSSY B1, `(.L_x_288) ;  /* 0x0000006000017945 */ /* 0x000fe20003800000 */
[----:B------:R-:W-:-:S07]  /*c1e0*/  IMAD.MOV.U32 R4, RZ, RZ, -0x1 ;  /* 0xffffffffff047424 */ /* 0x000fce00078e00ff */
[----:B------:R-:W-:Y:S05]  /*c1f0*/  WARPSYNC.COLLECTIVE R4, `(.L_x_289) ;  /* 0x00000000040c7348 */ /* 0x000fea0003c00000 */
[----:B------:R-:W-:Y:S02]  /*c200*/  ELECT P0, UR62, PT ;  /* 0x00000000003e782f */ /* 0x000fe40003800000 */
[----:B------:R-:W-:Y:S01]  /*c210*/  MOV R4, UR62 ;  /* 0x0000003e00047c02 */ /* 0x000fe20008000f00 */
[----:B------:R-:W-:Y:S10]  /*c220*/  ENDCOLLECTIVE ;  /* 0x000000000000791b */ /* 0x000ff40003800000 */
.L_x_289:
[----:B------:R-:W-:Y:S05]  /*c230*/  BSYNC B1 ;  /* 0x0000000000017941 */ /* 0x000fea0003800000 */
.L_x_288:
[----:B------:R-:W-:Y:S05]  /*c240*/  BRA `(.L_x_290) ;  /* 0xffffffe800f87947 */ /* 0x000fea000383ffff */
.L_x_264:
[----:B-1----:R1:W2:Y:S02]  /*c250*/  SYNCS.PHASECHK.TRANS64.TRYWAIT P0, [R15+URZ+0x60], R6 ;  /* 0x000060060f0075a7 */ /* 0x0022a4000800017f */
[----:B--2---:R-:W-:Y:S05]  /*c260*/  @!P0 NANOSLEEP.SYNCS 0x989680 ;  /* 0x009896800000895d */ /* 0x004fea0003900000 */
[----:B------:R-:W2:Y:S02]  /*c270*/  @!P0 SYNCS.PHASECHK.TRANS64 P0, [R15+URZ+0x60], R6 ;  /* 0x000060060f0085a7 */ /* 0x000ea4000800007f */
[----:B--2---:R-:W-:Y:S05]  /*c280*/  @!P0 BRA `(.L_x_264) ;  /* 0xfffffffc00f08947 */ /* 0x004fea000383ffff */
[----:B------:R-:W-:Y:S05]  /*c290*/  BRA `(.L_x_291) ;  /* 0xffffffec00347947 */ /* 0x000fea000383ffff */
.L_x_272:
[----:B------:R-:W-:Y:S01]  /*c2a0*/  BSSY B0, `(.L_x_292) ;  /* 0x0000006000007945 */ /* 0x000fe20003800000 */
[----:B------:R-:W-:-:S07]  /*c2b0*/  IMAD.MOV.U32 R4, RZ, RZ, -0x1 ;  /* 0xffffffffff047424 */ /* 0x000fce00078e00ff */
[----:B------:R-:W-:Y:S05]  /*c2c0*/  WARPSYNC.COLLECTIVE R4, `(.L_x_293) ;  /* 0x00000000040c7348 */ /* 0x000fea0003c00000 */
[----:B------:R-:W-:Y:S02]  /*c2d0*/  ELECT P0, UR62, PT ;  /* 0x00000000003e782f */ /* 0x000fe40003800000 */
[----:B------:R-:W-:Y:S01]  /*c2e0*/  MOV R4, UR62 ;  /* 0x0000003e00047c02 */ /* 0x000fe20008000f00 */
[----:B------:R-:W-:Y:S10]  /*c2f0*/  ENDCOLLECTIVE ;  /* 0x000000000000791b */ /* 0x000ff40003800000 */
.L_x_293:
[----:B------:R-:W-:Y:S05]  /*c300*/  BSYNC B0 ;  /* 0x0000000000007941 */ /* 0x000fea0003800000 */
.L_x_292:
[----:B------:R-:W-:Y:S05]  /*c310*/  BRA `(.L_x_294) ;  /* 0xfffffff400bc7947 */ /* 0x000fea000383ffff */
.L_x_276:
[----:B0-----:R0:W1:Y:S02]  /*c320*/  SYNCS.PHASECHK.TRANS64.TRYWAIT P0, [R5+URZ], R2 ;  /* 0x00000002050075a7 */ /* 0x001064000800017f */
[----:B-1----:R-:W-:Y:S05]  /*c330*/  @!P0 NANOSLEEP.SYNCS 0x989680 ;  /* 0x009896800000895d */ /* 0x002fea0003900000 */
[----:B------:R-:W1:Y:S02]  /*c340*/  @!P0 SYNCS.PHASECHK.TRANS64 P0, [R5+URZ], R2 ;  /* 0x00000002050085a7 */ /* 0x000e64000800007f */
[----:B-1----:R-:W-:Y:S05]  /*c350*/  @!P0 BRA `(.L_x_276) ;  /* 0xfffffffc00f08947 */ /* 0x002fea000383ffff */
[----:B------:R-:W-:Y:S05]  /*c360*/  BRA `(.L_x_295) ;  /* 0xfffffff800007947 */ /* 0x000fea000383ffff */
.L_x_277:
[----:B0-----:R0:W1:Y:S02]  /*c370*/  SYNCS.PHASECHK.TRANS64.TRYWAIT P0, [R7+URZ], R4 ;  /* 0x00000004070075a7 */ /* 0x001064000800017f */
[----:B-1----:R-:W-:Y:S05]  /*c380*/  @!P0 NANOSLEEP.SYNCS 0x989680 ;  /* 0x009896800000895d */ /* 0x002fea0003900000 */
[----:B------:R-:W1:Y:S02]  /*c390*/  @!P0 SYNCS.PHASECHK.TRANS64 P0, [R7+URZ], R4 ;  /* 0x00000004070085a7 */ /* 0x000e64000800007f */
[----:B-1----:R-:W-:Y:S05]  /*c3a0*/  @!P0 BRA `(.L_x_277) ;  /* 0xfffffffc00f08947 */ /* 0x002fea000383ffff */
[----:B------:R-:W-:Y:S05]  /*c3b0*/  BRA `(.L_x_296) ;  /* 0xfffffff800107947 */ /* 0x000fea000383ffff */
.L_x_278:
[----:B0-----:R0:W1:Y:S02]  /*c3c0*/  SYNCS.PHASECHK.TRANS64.TRYWAIT P0, [R6+URZ], R5 ;  /* 0x00000005060075a7 */ /* 0x001064000800017f */
[----:B-1----:R-:W-:Y:S05]  /*c3d0*/  @!P0 NANOSLEEP.SYNCS 0x989680 ;  /* 0x009896800000895d */ /* 0x002fea0003900000 */
[----:B------:R-:W1:Y:S02]  /*c3e0*/  @!P0 SYNCS.PHASECHK.TRANS64 P0, [R6+URZ], R5 ;  /* 0x00000005060085a7 */ /* 0x000e64000800007f */
[----:B-1----:R-:W-:Y:S05]  /*c3f0*/  @!P0 BRA `(.L_x_278) ;  /* 0xfffffffc00f08947 */ /* 0x002fea000383ffff */
[----:B------:R-:W-:Y:S05]  /*c400*/  BRA `(.L_x_297) ;  /* 0xfffffff800207947 */ /* 0x000fea000383ffff */
.L_x_279:
[----:B0-----:R0:W1:Y:S02]  /*c410*/  SYNCS.PHASECHK.TRANS64.TRYWAIT P0, [R9+URZ], R4 ;  /* 0x00000004090075a7 */ /* 0x001064000800017f */
[----:B-1----:R-:W-:Y:S05]  /*c420*/  @!P0 NANOSLEEP.SYNCS 0x989680 ;  /* 0x009896800000895d */ /* 0x002fea0003900000 */
[----:B------:R-:W1:Y:S02]  /*c430*/  @!P0 SYNCS.PHASECHK.TRANS64 P0, [R9+URZ], R4 ;  /* 0x00000004090085a7 */ /* 0x000e64000800007f */
[----:B-1----:R-:W-:Y:S05]  /*c440*/  @!P0 BRA `(.L_x_279) ;  /* 0xfffffffc00f08947 */ /* 0x002fea000383ffff */
[----:B------:R-:W-:Y:S05]  /*c450*/  BRA `(.L_x_298) ;  /* 0xfffffff800307947 */ /* 0x000fea000383ffff */
.L_x_280:
[----:B0-----:R0:W1:Y:S02]  /*c460*/  SYNCS.PHASECHK.TRANS64.TRYWAIT P0, [R6+URZ], R5 ;  /* 0x00000005060075a7 */ /* 0x001064000800017f */
[----:B-1----:R-:W-:Y:S05]  /*c470*/  @!P0 NANOSLEEP.SYNCS 0x989680 ;  /* 0x009896800000895d */ /* 0x002fea0003900000 */
[----:B------:R-:W1:Y:S02]  /*c480*/  @!P0 SYNCS.PHASECHK.TRANS64 P0, [R6+URZ], R5 ;  /* 0x00000005060085a7 */ /* 0x000e64000800007f */
[----:B-1----:R-:W-:Y:S05]  /*c490*/  @!P0 BRA `(.L_x_280) ;  /* 0xfffffffc00f08947 */ /* 0x002fea000383ffff */
[----:B------:R-:W-:Y:S05]  /*c4a0*/  BRA `(.L_x_299) ;  /* 0xfffffff800407947 */ /* 0x000fea000383ffff */
.L_x_281:
[----:B0-----:R0:W1:Y:S02]  /*c4b0*/  SYNCS.PHASECHK.TRANS64.TRYWAIT P0, [R9+URZ], R4 ;  /* 0x00000004090075a7 */ /* 0x001064000800017f */
[----:B-1----:R-:W-:Y:S05]  /*c4c0*/  @!P0 NANOSLEEP.SYNCS 0x989680 ;  /* 0x009896800000895d */ /* 0x002fea0003900000 */
[----:B------:R-:W1:Y:S02]  /*c4d0*/  @!P0 SYNCS.PHASECHK.TRANS64 P0, [R9+URZ], R4 ;  /* 0x00000004090085a7 */ /* 0x000e64000800007f */
[----:B-1----:R-:W-:Y:S05]  /*c4e0*/  @!P0 BRA `(.L_x_281) ;  /* 0xfffffffc00f08947 */ /* 0x002fea000383ffff */
[----:B------:R-:W-:Y:S05]  /*c4f0*/  BRA `(.L_x_300) ;  /* 0xfffffff800507947 */ /* 0x000fea000383ffff */
.L_x_282:
[----:B0-----:R0:W1:Y:S02]  /*c500*/  SYNCS.PHASECHK.TRANS64.TRYWAIT P0, [R6+URZ], R5 ;  /* 0x00000005060075a7 */ /* 0x001064000800017f */
[----:B-1----:R-:W-:Y:S05]  /*c510*/  @!P0 NANOSLEEP.SYNCS 0x989680 ;  /* 0x009896800000895d */ /* 0x002fea0003900000 */
[----:B------:R-:W1:Y:S02]  /*c520*/  @!P0 SYNCS.PHASECHK.TRANS64 P0, [R6+URZ], R5 ;  /* 0x00000005060085a7 */ /* 0x000e64000800007f */
[----:B-1----:R-:W-:Y:S05]  /*c530*/  @!P0 BRA `(.L_x_282) ;  /* 0xfffffffc00f08947 */ /* 0x002fea000383ffff */
[----:B------:R-:W-:Y:S05]  /*c540*/  BRA `(.L_x_301) ;  /* 0xfffffff800607947 */ /* 0x000fea000383ffff */
.L_x_283:
[----:B0-----:R0:W1:Y:S02]  /*c550*/  SYNCS.PHASECHK.TRANS64.TRYWAIT P0, [R9+URZ], R4 ;  /* 0x00000004090075a7 */ /* 0x001064000800017f */
[----:B-1----:R-:W-:Y:S05]  /*c560*/  @!P0 NANOSLEEP.SYNCS 0x989680 ;  /* 0x009896800000895d */ /* 0x002fea0003900000 */
[----:B------:R-:W1:Y:S02]  /*c570*/  @!P0 SYNCS.PHASECHK.TRANS64 P0, [R9+URZ], R4 ;  /* 0x00000004090085a7 */ /* 0x000e64000800007f */
[----:B-1----:R-:W-:Y:S05]  /*c580*/  @!P0 BRA `(.L_x_283) ;  /* 0xfffffffc00f08947 */ /* 0x002fea000383ffff */
[----:B------:R-:W-:Y:S05]  /*c590*/  BRA `(.L_x_302) ;  /* 0xfffffff800707947 */ /* 0x000fea000383ffff */
.L_x_284:
[----:B0-----:R0:W1:Y:S02]  /*c5a0*/  SYNCS.PHASECHK.TRANS64.TRYWAIT P0, [R6+URZ], R5 ;  /* 0x00000005060075a7 */ /* 0x001064000800017f */
[----:B-1----:R-:W-:Y:S05]  /*c5b0*/  @!P0 NANOSLEEP.SYNCS 0x989680 ;  /* 0x009896800000895d */ /* 0x002fea0003900000 */
[----:B------:R-:W1:Y:S02]  /*c5c0*/  @!P0 SYNCS.PHASECHK.TRANS64 P0, [R6+URZ], R5 ;  /* 0x00000005060085a7 */ /* 0x000e64000800007f */
[----:B-1----:R-:W-:Y:S05]  /*c5d0*/  @!P0 BRA `(.L_x_284) ;  /* 0xfffffffc00f08947 */ /* 0x002fea000383ffff */
[----:B------:R-:W-:Y:S05]  /*c5e0*/  BRA `(.L_x_303) ;  /* 0xfffffff800807947 */ /* 0x000fea000383ffff */
.L_x_285:
[----:B0-----:R0:W1:Y:S02]  /*c5f0*/  SYNCS.PHASECHK.TRANS64.TRYWAIT P0, [R9+URZ], R4 ;  /* 0x00000004090075a7 */ /* 0x001064000800017f */
[----:B-1----:R-:W-:Y:S05]  /*c600*/  @!P0 NANOSLEEP.SYNCS 0x989680 ;  /* 0x009896800000895d */ /* 0x002fea0003900000 */
[----:B------:R-:W1:Y:S02]  /*c610*/  @!P0 SYNCS.PHASECHK.TRANS64 P0, [R9+URZ], R4 ;  /* 0x00000004090085a7 */ /* 0x000e64000800007f */
[----:B-1----:R-:W-:Y:S05]  /*c620*/  @!P0 BRA `(.L_x_285) ;  /* 0xfffffffc00f08947 */ /* 0x002fea000383ffff */
[----:B------:R-:W-:Y:S05]  /*c630*/  BRA `(.L_x_304) ;  /* 0xfffffff800907947 */ /* 0x000fea000383ffff */
.L_x_286:
[----:B0-----:R0:W1:Y:S02]  /*c640*/  SYNCS.PHASECHK.TRANS64.TRYWAIT P0, [R6+URZ], R5 ;  /* 0x00000005060075a7 */ /* 0x001064000800017f */
[----:B-1----:R-:W-:Y:S05]  /*c650*/  @!P0 NANOSLEEP.SYNCS 0x989680 ;  /* 0x009896800000895d */ /* 0x002fea0003900000 */
[----:B------:R-:W1:Y:S02]  /*c660*/  @!P0 SYNCS.PHASECHK.TRANS64 P0, [R6+URZ], R5 ;  /* 0x00000005060085a7 */ /* 0x000e64000800007f */
[----:B-1----:R-:W-:Y:S05]  /*c670*/  @!P0 BRA `(.L_x_286) ;  /* 0xfffffffc00f08947 */ /* 0x002fea000383ffff */
[----:B------:R-:W-:Y:S05]  /*c680*/  BRA `(.L_x_305) ;  /* 0xfffffff800987947 */ /* 0x000fea000383ffff */
.L_x_306:
[----:B------:R-:W-:-:S00]  /*c690*/  BRA `(.L_x_306) ;  /* 0xfffffffc00fc7947 */ /* 0x000fc0000383ffff */
[----:B------:R-:W-:-:S00]  /*c6a0*/  NOP ;  /* 0x0000000000007918 */ /* 0x000fc00000000000 */
        /* <DEDUP_REMOVED lines=13> */
.L_x_307:


//--------------------- .nv.shared._ZN7cutlass13device_kernelINS_4gemm6kernel13GemmUniversalIN4cute5tupleIJiiiiEEENS1_10collective13CollectiveMmaINS1_40MainloopSm90TmaGmmaWarpSpecializedSparseILi12ENS5_IJNS4_1CILi2EEENSA_ILi1EEESC_EEENS1_35KernelTmaWarpSpecializedCooperativeEEENS5_IJNSA_ILi256EEENSA_ILi128EEENSA_ILi64EEEEEEaNS5_IJNS4_6LayoutINS5_IJiNS5_IJSB_iEEEiEEENS5_IJlNS5_IJSC_SB_EEElEEEEENSK_INS5_IJNS5_IJSI_iEEESQ_iEEENS5_IJNS5_IJSI_NSA_ILi4096EEEEEENS5_IJSC_lEEElEEEEEEEEaNS5_IJlSC_lEEENS4_8TiledMMAINS4_8MMA_AtomIJNS4_4SM904GMMA6SPARSE28GMMA_64x128x64_S32S8S8_SS_TNILNS12_9SparseSelE0EEEEEENSK_ISD_NS5_IJSC_NSA_ILi0EEES18_EEEEENS5_IJNS4_10UnderscoreES1B_S1B_EEEEENS4_13SM90_TMA_LOADENS4_14ComposedLayoutINS4_7SwizzleILi1ELi4ELi3EEENS4_25smem_sparse_ptr_flag_bitsILi2ELi8EEENSK_INS5_IJNS5_IJSC_NSA_ILi8EEEEEENS5_IJSB_NSA_ILi32EEEEEEEEENS5_IJNS5_IJS18_SI_EEESN_EEEEEEEvNS4_8identityENS4_23SM90_TMA_LOAD_MULTICASTENS1F_INS1G_ILi2ELi4ELi3EEENS4_18smem_ptr_flag_bitsILi8EEENSK_INS5_IJS1K_SI_EEENS5_IJSI_SC_EEEEEEEvS1T_EENS_8epilogue10collective6detail29Sm90TmaWarpSpecializedAdapterINS24_15DefaultEpilogueIiNS5_IJSC_llEEES28_NS23_6thread17LinearCombinationIiLi1EiiLNS29_9ScaleType4KindE0ELNS_15FloatRoundStyleE2EiEENS1_15EpilogueDefaultEEEEEvvEEEEvNT_6ParamsE --------------------------
	.section	.nv.shared._ZN7cutlass13device_kernelINS_4gemm6kernel13GemmUniversalIN4cute5tupleIJiiiiEEENS1_10collective13CollectiveMmaINS1_40MainloopSm90TmaGmmaWarpSpecializedSparseILi12ENS5_IJNS4_1CILi2EEENSA_ILi1EEESC_EEENS1_35KernelTmaWarpSpecializedCooperativeEEENS5_IJNSA_ILi256EEENSA_ILi128EEENSA_ILi64EEEEEEaNS5_IJNS4_6LayoutINS5_IJiNS5_IJSB_iEEEiEEENS5_IJlNS5_IJSC_SB_EEElEEEEENSK_INS5_IJNS5_IJSI_iEEESQ_iEEENS5_IJNS5_IJSI_NSA_ILi4096EEEEEENS5_IJSC_lEEElEEEEEEEEaNS5_IJlSC_lEEENS4_8TiledMMAINS4_8MMA_AtomIJNS4_4SM904GMMA6SPARSE28GMMA_64x128x64_S32S8S8_SS_TNILNS12_9SparseSelE0EEEEEENSK_ISD_NS5_IJSC_NSA_ILi0EEES18_EEEEENS5_IJNS4_10UnderscoreES1B_S1B_EEEEENS4_13SM90_TMA_LOADENS4_14ComposedLayoutINS4_7SwizzleILi1ELi4ELi3EEENS4_25smem_sparse_ptr_flag_bitsILi2ELi8EEENSK_INS5_IJNS5_IJSC_NSA_ILi8EEEEEENS5_IJSB_NSA_ILi32EEEEEEEEENS5_IJNS5_IJS18_SI_EEESN_EEEEEEEvNS4_8identityENS4_23SM90_TMA_LOAD_MULTICASTENS1F_INS1G_ILi2ELi4ELi3EEENS4_18smem_ptr_flag_bitsILi8EEENSK_INS5_IJS1K_SI_EEENS5_IJSI_SC_EEEEEEEvS1T_EENS_8epilogue10collective6detail29Sm90TmaWarpSpecializedAdapterINS24_15DefaultEpilogueIiNS5_IJSC_llEEES28_NS23_6thread17LinearCombinationIiLi1EiiLNS29_9ScaleType4KindE0ELNS_15FloatRoundStyleE2EiEENS1_15EpilogueDefaultEEEEEvvEEEEvNT_6ParamsE,"aw",@nobits
	.sectionflags	@""
	.align	16
	.zero		1024


//--------------------- .nv.shared.reserved.0     --------------------------
	.section	.nv.shared.reserved.0,"aw",@nobits
	.weak		__nv_reservedSMEM_offset_0_alias
	.size		__nv_reservedSMEM_offset_0_alias, 0, 0
	.other		__nv_reservedSMEM_offset_0_alias,@"STO_CUDA_RESERVED_SHARED STV_DEFAULT"
__nv_reservedSMEM_offset_0_alias:
	.zero		0


//--------------------- .nv.global                --------------------------
	.section	.nv.global,"aw",@nobits
.nv.global:
	.type		_ZN39_INTERNAL_3436d4a0_4_k_cu_d8bf256b_27154cute1_E,@object
	.size		_ZN39_INTERNAL_3436d4a0_4_k_cu_d8bf256b_27154cute1_E,(_ZN39_INTERNAL_3436d4a0_4_k_cu_d8bf256b_27154cuda3std3__45__cpo6cbeginE - _ZN39_INTERNAL_3436d4a0_4_k_cu_d8bf256b_27154cute1_E)
_ZN39_INTERNAL_3436d4a0_4_k_cu_d8bf256b_27154cute1_E:
	.zero		1
	.type		_ZN39_INTERNAL_3436d4a0_4_k_cu_d8bf256b_27154cuda3std3__45__cpo6cbeginE,@object
	.size		_ZN39_INTERNAL_3436d4a0_4_k_cu_d8bf256b_27154cuda3std3__45__cpo6cbeginE,(_ZN39_INTERNAL_3436d4a0_4_k_cu_d8bf256b_27154cuda3std3__48in_placeE - _ZN39_INTERNAL_3436d4a0_4_k_cu_d8bf256b_27154cuda3std3__45__cpo6cbeginE)
_ZN39_INTERNAL_3436d4a0_4_k_cu_d8bf256b_27154cuda3std3__45__cpo6cbeginE:
	.zero		1
	.type		_ZN39_INTERNAL_3436d4a0_4_k_cu_d8bf256b_27154cuda3std3__48in_placeE,@object
	.size		_ZN39_INTERNAL_3436d4a0_4_k_cu_d8bf256b_27154cuda3std3__48in_placeE,(_ZN39_INTERNAL_3436d4a0_4_k_cu_d8bf256b_27154cuda3std6ranges3__45__cpo9iter_moveE - _ZN39_INTERNAL_3436d4a0_4_k_cu_d8bf256b_27154cuda3std3__48in_placeE)
_ZN39_INTERNAL_3436d4a0_4_k_cu_d8bf256b_27154cuda3std3__48in_placeE:
	.zero		1
	.type		_ZN39_INTERNAL_3436d4a0_4_k_cu_d8bf256b_27154cuda3std6ranges3__45__cpo9iter_moveE,@object
	.size		_ZN39_INTERNAL_3436d4a0_4_k_cu_d8bf256b_27154cuda3std6ranges3__45__cpo9iter_moveE,(_ZN39_INTERNAL_3436d4a0_4_k_cu_d8bf256b_27154cuda3std3__45__cpo5beginE - _ZN39_INTERNAL_3436d4a0_4_k_cu_d8bf256b_27154cuda3std6ranges3__45__cpo9iter_moveE)
_ZN39_INTERNAL_3436d4a0_4_k_cu_d8bf256b_27154cuda3std6ranges3__45__cpo9iter_moveE:
	.zero		1
	.type		_ZN39_INTERNAL_3436d4a0_4_k_cu_d8bf256b_27154cuda3std3__45__cpo5beginE,@object
	.size		_ZN39_INTERNAL_3436d4a0_4_k_cu_d8bf256b_27154cuda3std3__45__cpo5beginE,(_ZN39_INTERNAL_3436d4a0_4_k_cu_d8bf256b_27154cuda3std3__441_GLOBAL__N__3436d4a0_4_k_cu_d8bf256b_27156ignoreE - _ZN39_INTERNAL_3436d4a0_4_k_cu_d8bf256b_27154cuda3std3__45__cpo5beginE)
_ZN39_INTERNAL_3436d4a0_4_k_cu_d8bf256b_27154cuda3std3__45__cpo5beginE:
	.zero		1
	.type		_ZN39_INTERNAL_3436d4a0_4_k_cu_d8bf256b_27154cuda3std3__441_GLOBAL__N__3436d4a0_4_k_cu_d8bf256b_27156ignoreE,@object
	.size		_ZN39_INTERNAL_3436d4a0_4_k_cu_d8bf256b_27154cuda3std3__441_GLOBAL__N__3436d4a0_4_k_cu_d8bf256b_27156ignoreE,(_ZN39_INTERNAL_3436d4a0_4_k_cu_d8bf256b_27154cute7productE - _ZN39_INTERNAL_3436d4a0_4_k_cu_d8bf256b_27154cuda3std3__441_GLOBAL__N__3436d4a0_4_k_cu_d8bf256b_27156ignoreE)
_ZN39_INTERNAL_3436d4a0_4_k_cu_d8bf256b_27154cuda3std3__441_GLOBAL__N__3436d4a0_4_k_cu_d8bf256b_27156ignoreE:
	.zero		1
	.type		_ZN39_INTERNAL_3436d4a0_4_k_cu_d8bf256b_27154cute7productE,@object
	.size		_ZN39_INTERNAL_3436d4a0_4_k_cu_d8bf256b_27154cute7productE,(_ZN39_INTERNAL_3436d4a0_4_k_cu_d8bf256b_27154cuda3std3__45__cpo3endE - _ZN39_INTERNAL_3436d4a0_4_k_cu_d8bf256b_27154cute7productE)
_ZN39_INTERNAL_3436d4a0_4_k_cu_d8bf256b_27154cute7productE:
	.zero		1
	.type		_ZN39_INTERNAL_3436d4a0_4_k_cu_d8bf256b_27154cuda3std3__45__cpo3endE,@object
	.size		_ZN39_INTERNAL_3436d4a0_4_k_cu_d8bf256b_27154cuda3std3__45__cpo3endE,(_ZN39_INTERNAL_3436d4a0_4_k_cu_d8bf256b_27154cuda3std3__419piecewise_constructE - _ZN39_INTERNAL_3436d4a0_4_k_cu_d8bf256b_27154cuda3std3__45__cpo3endE)
_ZN39_INTERNAL_3436d4a0_4_k_cu_d8bf256b_27154cuda3std3__45__cpo3endE:
	.zero		1
	.type		_ZN39_INTERNAL_3436d4a0_4_k_cu_d8bf256b_27154cuda3std3__419piecewise_constructE,@object
	.size		_ZN39_INTERNAL_3436d4a0_4_k_cu_d8bf256b_27154cuda3std3__419piecewise_constructE,(_ZN39_INTERNAL_3436d4a0_4_k_cu_d8bf256b_27154cuda3std3__45__cpo4cendE - _ZN39_INTERNAL_3436d4a0_4_k_cu_d8bf256b_27154cuda3std3__419piecewise_constructE)
_ZN39_INTERNAL_3436d4a0_4_k_cu_d8bf256b_27154cuda3std3__419piecewise_constructE:
	.zero		1
	.type		_ZN39_INTERNAL_3436d4a0_4_k_cu_d8bf256b_27154cuda3std3__45__cpo4cendE,@object
	.size		_ZN39_INTERNAL_3436d4a0_4_k_cu_d8bf256b_27154cuda3std3__45__cpo4cendE,(_ZN39_INTERNAL_3436d4a0_4_k_cu_d8bf256b_27154cuda3std6ranges3__45__cpo4swapE - _ZN39_INTERNAL_3436d4a0_4_k_cu_d8bf256b_27154cuda3std3__45__cpo4cendE)
_ZN39_INTERNAL_3436d4a0_4_k_cu_d8bf256b_27154cuda3std3__45__cpo4cendE:
	.zero		1
	.type		_ZN39_INTERNAL_3436d4a0_4_k_cu_d8bf256b_27154cuda3std6ranges3__45__cpo4swapE,@object
	.size		_ZN39_INTERNAL_3436d4a0_4_k_cu_d8bf256b_27154cuda3std6ranges3__45__cpo4swapE,(.L_7 - _ZN39_INTERNAL_3436d4a0_4_k_cu_d8bf256b_27154cuda3std6ranges3__45__cpo4swapE)
_ZN39_INTERNAL_3436d4a0_4_k_cu_d8bf256b_27154cuda3std6ranges3__45__cpo4swapE:
	.zero		1
.L_7:


//--------------------- .nv.constant0._ZN7cutlass13device_kernelINS_4gemm6kernel13GemmUniversalIN4cute5tupleIJiiiiEEENS1_10collective13CollectiveMmaINS1_40MainloopSm90TmaGmmaWarpSpecializedSparseILi12ENS5_IJNS4_1CILi2EEENSA_ILi1EEESC_EEENS1_35KernelTmaWarpSpecializedCooperativeEEENS5_IJNSA_ILi256EEENSA_ILi128EEENSA_ILi64EEEEEEaNS5_IJNS4_6LayoutINS5_IJiNS5_IJSB_iEEEiEEENS5_IJlNS5_IJSC_SB_EEElEEEEENSK_INS5_IJNS5_IJSI_iEEESQ_iEEENS5_IJNS5_IJSI_NSA_ILi4096EEEEEENS5_IJSC_lEEElEEEEEEEEaNS5_IJlSC_lEEENS4_8TiledMMAINS4_8MMA_AtomIJNS4_4SM904GMMA6SPARSE28GMMA_64x128x64_S32S8S8_SS_TNILNS12_9SparseSelE0EEEEEENSK_ISD_NS5_IJSC_NSA_ILi0EEES18_EEEEENS5_IJNS4_10UnderscoreES1B_S1B_EEEEENS4_13SM90_TMA_LOADENS4_14ComposedLayoutINS4_7SwizzleILi1ELi4ELi3EEENS4_25smem_sparse_ptr_flag_bitsILi2ELi8EEENSK_INS5_IJNS5_IJSC_NSA_ILi8EEEEEENS5_IJSB_NSA_ILi32EEEEEEEEENS5_IJNS5_IJS18_SI_EEESN_EEEEEEEvNS4_8identityENS4_23SM90_TMA_LOAD_MULTICASTENS1F_INS1G_ILi2ELi4ELi3EEENS4_18smem_ptr_flag_bitsILi8EEENSK_INS5_IJS1K_SI_EEENS5_IJSI_SC_EEEEEEEvS1T_EENS_8epilogue10collective6detail29Sm90TmaWarpSpecializedAdapterINS24_15DefaultEpilogueIiNS5_IJSC_llEEES28_NS23_6thread17LinearCombinationIiLi1EiiLNS29_9ScaleType4KindE0ELNS_15FloatRoundStyleE2EiEENS1_15EpilogueDefaultEEEEEvvEEEEvNT_6ParamsE --------------------------
	.section	.nv.constant0._ZN7cutlass13device_kernelINS_4gemm6kernel13GemmUniversalIN4cute5tupleIJiiiiEEENS1_10collective13CollectiveMmaINS1_40MainloopSm90TmaGmmaWarpSpecializedSparseILi12ENS5_IJNS4_1CILi2EEENSA_ILi1EEESC_EEENS1_35KernelTmaWarpSpecializedCooperativeEEENS5_IJNSA_ILi256EEENSA_ILi128EEENSA_ILi64EEEEEEaNS5_IJNS4_6LayoutINS5_IJiNS5_IJSB_iEEEiEEENS5_IJlNS5_IJSC_SB_EEElEEEEENSK_INS5_IJNS5_IJSI_iEEESQ_iEEENS5_IJNS5_IJSI_NSA_ILi4096EEEEEENS5_IJSC_lEEElEEEEEEEEaNS5_IJlSC_lEEENS4_8TiledMMAINS4_8MMA_AtomIJNS4_4SM904GMMA6SPARSE28GMMA_64x128x64_S32S8S8_SS_TNILNS12_9SparseSelE0EEEEEENSK_ISD_NS5_IJSC_NSA_ILi0EEES18_EEEEENS5_IJNS4_10UnderscoreES1B_S1B_EEEEENS4_13SM90_TMA_LOADENS4_14ComposedLayoutINS4_7SwizzleILi1ELi4ELi3EEENS4_25smem_sparse_ptr_flag_bitsILi2ELi8EEENSK_INS5_IJNS5_IJSC_NSA_ILi8EEEEEENS5_IJSB_NSA_ILi32EEEEEEEEENS5_IJNS5_IJS18_SI_EEESN_EEEEEEEvNS4_8identityENS4_23SM90_TMA_LOAD_MULTICASTENS1F_INS1G_ILi2ELi4ELi3EEENS4_18smem_ptr_flag_bitsILi8EEENSK_INS5_IJS1K_SI_EEENS5_IJSI_SC_EEEEEEEvS1T_EENS_8epilogue10collective6detail29Sm90TmaWarpSpecializedAdapterINS24_15DefaultEpilogueIiNS5_IJSC_llEEES28_NS23_6thread17LinearCombinationIiLi1EiiLNS29_9ScaleType4KindE0ELNS_15FloatRoundStyleE2EiEENS1_15EpilogueDefaultEEEEEvvEEEEvNT_6ParamsE,"a",@progbits
	.sectionflags	@""
	.align	4
.nv.constant0._ZN7cutlass13device_kernelINS_4gemm6kernel13GemmUniversalIN4cute5tupleIJiiiiEEENS1_10collective13CollectiveMmaINS1_40MainloopSm90TmaGmmaWarpSpecializedSparseILi12ENS5_IJNS4_1CILi2EEENSA_ILi1EEESC_EEENS1_35KernelTmaWarpSpecializedCooperativeEEENS5_IJNSA_ILi256EEENSA_ILi128EEENSA_ILi64EEEEEEaNS5_IJNS4_6LayoutINS5_IJiNS5_IJSB_iEEEiEEENS5_IJlNS5_IJSC_SB_EEElEEEEENSK_INS5_IJNS5_IJSI_iEEESQ_iEEENS5_IJNS5_IJSI_NSA_ILi4096EEEEEENS5_IJSC_lEEElEEEEEEEEaNS5_IJlSC_lEEENS4_8TiledMMAINS4_8MMA_AtomIJNS4_4SM904GMMA6SPARSE28GMMA_64x128x64_S32S8S8_SS_TNILNS12_9SparseSelE0EEEEEENSK_ISD_NS5_IJSC_NSA_ILi0EEES18_EEEEENS5_IJNS4_10UnderscoreES1B_S1B_EEEEENS4_13SM90_TMA_LOADENS4_14ComposedLayoutINS4_7SwizzleILi1ELi4ELi3EEENS4_25smem_sparse_ptr_flag_bitsILi2ELi8EEENSK_INS5_IJNS5_IJSC_NSA_ILi8EEEEEENS5_IJSB_NSA_ILi32EEEEEEEEENS5_IJNS5_IJS18_SI_EEESN_EEEEEEEvNS4_8identityENS4_23SM90_TMA_LOAD_MULTICASTENS1F_INS1G_ILi2ELi4ELi3EEENS4_18smem_ptr_flag_bitsILi8EEENSK_INS5_IJS1K_SI_EEENS5_IJSI_SC_EEEEEEEvS1T_EENS_8epilogue10collective6detail29Sm90TmaWarpSpecializedAdapterINS24_15DefaultEpilogueIiNS5_IJSC_llEEES28_NS23_6thread17LinearCombinationIiLi1EiiLNS29_9ScaleType4KindE0ELNS_15FloatRoundStyleE2EiEENS1_15EpilogueDefaultEEEEEvvEEEEvNT_6ParamsE:
	.zero		1920


//--------------------- SYMBOLS --------------------------

	.type		.nv.reservedSmem.offset0,@object
	.size		.nv.reservedSmem.offset0,0x4
